//
// Generated by NVIDIA NVVM Compiler
//
// Compiler Build ID: CL-36424714
// Cuda compilation tools, release 13.0, V13.0.88
// Based on NVVM 20.0.0
//

.version 9.0
.target sm_100
.address_size 64

	// .globl	_Z13Vmaximization10parametersPKdS1_S1_iPd
.func  (.param .b64 func_retval0) __internal_accurate_pow
(
	.param .b64 __internal_accurate_pow_param_0,
	.param .b64 __internal_accurate_pow_param_1
)
;

.visible .entry _Z13Vmaximization10parametersPKdS1_S1_iPd(
	.param .align 8 .b8 _Z13Vmaximization10parametersPKdS1_S1_iPd_param_0[128],
	.param .u64 .ptr .align 1 _Z13Vmaximization10parametersPKdS1_S1_iPd_param_1,
	.param .u64 .ptr .align 1 _Z13Vmaximization10parametersPKdS1_S1_iPd_param_2,
	.param .u64 .ptr .align 1 _Z13Vmaximization10parametersPKdS1_S1_iPd_param_3,
	.param .u32 _Z13Vmaximization10parametersPKdS1_S1_iPd_param_4,
	.param .u64 .ptr .align 1 _Z13Vmaximization10parametersPKdS1_S1_iPd_param_5
)
{
	.reg .pred 	%p<107>;
	.reg .b32 	%r<139>;
	.reg .b64 	%rd<60>;
	.reg .b64 	%fd<257>;

	ld.param.f64 	%fd80, [_Z13Vmaximization10parametersPKdS1_S1_iPd_param_0+120];
	ld.param.f64 	%fd79, [_Z13Vmaximization10parametersPKdS1_S1_iPd_param_0+112];
	ld.param.u32 	%r35, [_Z13Vmaximization10parametersPKdS1_S1_iPd_param_0+104];
	ld.param.f64 	%fd78, [_Z13Vmaximization10parametersPKdS1_S1_iPd_param_0+96];
	ld.param.f64 	%fd73, [_Z13Vmaximization10parametersPKdS1_S1_iPd_param_0+56];
	ld.param.u32 	%r34, [_Z13Vmaximization10parametersPKdS1_S1_iPd_param_0+24];
	ld.param.u32 	%r33, [_Z13Vmaximization10parametersPKdS1_S1_iPd_param_0];
	ld.param.u64 	%rd15, [_Z13Vmaximization10parametersPKdS1_S1_iPd_param_1];
	ld.param.u64 	%rd14, [_Z13Vmaximization10parametersPKdS1_S1_iPd_param_2];
	ld.param.u64 	%rd16, [_Z13Vmaximization10parametersPKdS1_S1_iPd_param_3];
	ld.param.u32 	%r36, [_Z13Vmaximization10parametersPKdS1_S1_iPd_param_4];
	ld.param.u64 	%rd17, [_Z13Vmaximization10parametersPKdS1_S1_iPd_param_5];
	cvta.to.global.u64 	%rd1, %rd16;
	cvta.to.global.u64 	%rd2, %rd15;
	cvta.to.global.u64 	%rd3, %rd17;
	mov.u32 	%r37, %ctaid.x;
	mov.u32 	%r38, %ntid.x;
	mov.u32 	%r39, %tid.x;
	mad.lo.s32 	%r3, %r37, %r38, %r39;
	mov.u32 	%r4, %tid.y;
	mov.f64 	%fd81, 0dC024000000000000;
	{
	.reg .b32 %temp; 
	mov.b64 	{%temp, %r40}, %fd81;
	}
	mov.f64 	%fd82, 0d4014000000000000;
	{
	.reg .b32 %temp; 
	mov.b64 	{%temp, %r41}, %fd82;
	}
	and.b32  	%r43, %r41, 2146435072;
	setp.eq.s32 	%p7, %r43, 1074790400;
	{ // callseq 0, 0
	.param .b64 param0;
	st.param.f64 	[param0], 0d4024000000000000;
	.param .b64 param1;
	st.param.f64 	[param1], 0d4014000000000000;
	.param .b64 retval0;
	call.uni (retval0), 
	__internal_accurate_pow, 
	(
	param0, 
	param1
	);
	ld.param.f64 	%fd83, [retval0];
	} // callseq 0
	setp.lt.s32 	%p8, %r40, 0;
	neg.f64 	%fd85, %fd83;
	selp.f64 	%fd86, %fd85, %fd83, %p7;
	selp.f64 	%fd2, %fd86, %fd83, %p8;
	setp.lt.s32 	%p9, %r33, 1;
	mov.f64 	%fd256, %fd2;
	@%p9 bra 	$L__BB0_63;
	cvta.to.global.u64 	%rd18, %rd14;
	add.s32 	%r44, %r35, -1;
	setp.ge.s32 	%p10, %r36, %r44;
	setp.lt.s32 	%p11, %r34, 1;
	mul.lo.s32 	%r5, %r34, %r4;
	add.f64 	%fd87, %fd79, 0d3FF0000000000000;
	mul.wide.s32 	%rd19, %r3, 8;
	add.s64 	%rd20, %rd2, %rd19;
	ld.global.f64 	%fd88, [%rd20];
	mul.wide.u32 	%rd21, %r4, 8;
	add.s64 	%rd22, %rd18, %rd21;
	ld.global.f64 	%fd89, [%rd22];
	mul.f64 	%fd90, %fd80, %fd89;
	fma.rn.f64 	%fd3, %fd87, %fd88, %fd90;
	mov.f64 	%fd91, 0d3FF0000000000000;
	sub.f64 	%fd4, %fd91, %fd73;
	{
	.reg .b32 %temp; 
	mov.b64 	{%temp, %r6}, %fd4;
	}
	shr.u32 	%r45, %r6, 20;
	and.b32  	%r46, %r45, 2047;
	add.s32 	%r47, %r46, -1012;
	mov.b64 	%rd23, %fd4;
	shl.b64 	%rd4, %rd23, %r47;
	setp.eq.s64 	%p106, %rd4, -9223372036854775808;
	cvt.rzi.f64.f64 	%fd5, %fd4;
	abs.f64 	%fd6, %fd4;
	setp.neu.f64 	%p13, %fd6, 0d3FE0000000000000;
	and.pred  	%p2, %p13, %p106;
	setp.lt.s32 	%p14, %r6, 0;
	selp.b32 	%r7, 0, 2146435072, %p14;
	and.b32  	%r8, %r6, 2147483647;
	or.b32  	%r9, %r7, -2147483648;
	or.pred  	%p15, %p10, %p11;
	@%p15 bra 	$L__BB0_27;
	and.b32  	%r10, %r34, 15;
	and.b32  	%r11, %r34, 7;
	cvt.u64.u32 	%rd5, %r5;
	mov.b32 	%r132, 0;
	mov.f64 	%fd256, %fd2;
$L__BB0_3:
	setp.lt.u32 	%p75, %r34, 16;
	mad.lo.s32 	%r100, %r33, %r36, %r33;
	add.s32 	%r101, %r132, %r100;
	mul.lo.s32 	%r13, %r101, %r34;
	mov.f64 	%fd246, 0d0000000000000000;
	mov.b32 	%r136, 0;
	@%p75 bra 	$L__BB0_6;
	and.b32  	%r102, %r34, 2147483632;
	neg.s32 	%r134, %r102;
	shl.b64 	%rd28, %rd5, 3;
	add.s64 	%rd29, %rd28, %rd1;
	add.s64 	%rd58, %rd29, 64;
	mov.f64 	%fd246, 0d0000000000000000;
	mov.u32 	%r133, %r13;
$L__BB0_5:
	.pragma "nounroll";
	and.b32  	%r136, %r34, 2147483632;
	mul.wide.s32 	%rd30, %r133, 8;
	add.s64 	%rd31, %rd3, %rd30;
	ld.global.f64 	%fd134, [%rd58+-64];
	ld.global.f64 	%fd135, [%rd31];
	fma.rn.f64 	%fd136, %fd134, %fd135, %fd246;
	ld.global.f64 	%fd137, [%rd58+-56];
	ld.global.f64 	%fd138, [%rd31+8];
	fma.rn.f64 	%fd139, %fd137, %fd138, %fd136;
	ld.global.f64 	%fd140, [%rd58+-48];
	ld.global.f64 	%fd141, [%rd31+16];
	fma.rn.f64 	%fd142, %fd140, %fd141, %fd139;
	ld.global.f64 	%fd143, [%rd58+-40];
	ld.global.f64 	%fd144, [%rd31+24];
	fma.rn.f64 	%fd145, %fd143, %fd144, %fd142;
	ld.global.f64 	%fd146, [%rd58+-32];
	ld.global.f64 	%fd147, [%rd31+32];
	fma.rn.f64 	%fd148, %fd146, %fd147, %fd145;
	ld.global.f64 	%fd149, [%rd58+-24];
	ld.global.f64 	%fd150, [%rd31+40];
	fma.rn.f64 	%fd151, %fd149, %fd150, %fd148;
	ld.global.f64 	%fd152, [%rd58+-16];
	ld.global.f64 	%fd153, [%rd31+48];
	fma.rn.f64 	%fd154, %fd152, %fd153, %fd151;
	ld.global.f64 	%fd155, [%rd58+-8];
	ld.global.f64 	%fd156, [%rd31+56];
	fma.rn.f64 	%fd157, %fd155, %fd156, %fd154;
	ld.global.f64 	%fd158, [%rd58];
	ld.global.f64 	%fd159, [%rd31+64];
	fma.rn.f64 	%fd160, %fd158, %fd159, %fd157;
	ld.global.f64 	%fd161, [%rd58+8];
	ld.global.f64 	%fd162, [%rd31+72];
	fma.rn.f64 	%fd163, %fd161, %fd162, %fd160;
	ld.global.f64 	%fd164, [%rd58+16];
	ld.global.f64 	%fd165, [%rd31+80];
	fma.rn.f64 	%fd166, %fd164, %fd165, %fd163;
	ld.global.f64 	%fd167, [%rd58+24];
	ld.global.f64 	%fd168, [%rd31+88];
	fma.rn.f64 	%fd169, %fd167, %fd168, %fd166;
	ld.global.f64 	%fd170, [%rd58+32];
	ld.global.f64 	%fd171, [%rd31+96];
	fma.rn.f64 	%fd172, %fd170, %fd171, %fd169;
	ld.global.f64 	%fd173, [%rd58+40];
	ld.global.f64 	%fd174, [%rd31+104];
	fma.rn.f64 	%fd175, %fd173, %fd174, %fd172;
	ld.global.f64 	%fd176, [%rd58+48];
	ld.global.f64 	%fd177, [%rd31+112];
	fma.rn.f64 	%fd178, %fd176, %fd177, %fd175;
	ld.global.f64 	%fd179, [%rd58+56];
	ld.global.f64 	%fd180, [%rd31+120];
	fma.rn.f64 	%fd246, %fd179, %fd180, %fd178;
	add.s32 	%r134, %r134, 16;
	add.s64 	%rd58, %rd58, 128;
	add.s32 	%r133, %r133, 16;
	setp.eq.s32 	%p76, %r134, 0;
	@%p76 bra 	$L__BB0_6;
	bra.uni 	$L__BB0_5;
$L__BB0_6:
	setp.eq.s32 	%p77, %r10, 0;
	@%p77 bra 	$L__BB0_16;
	add.s32 	%r103, %r10, -1;
	setp.lt.u32 	%p78, %r103, 7;
	@%p78 bra 	$L__BB0_9;
	mad.lo.s32 	%r104, %r34, %r4, %r136;
	mul.wide.u32 	%rd32, %r104, 8;
	add.s64 	%rd33, %rd1, %rd32;
	ld.global.f64 	%fd182, [%rd33];
	add.s32 	%r105, %r136, %r13;
	mul.wide.s32 	%rd34, %r105, 8;
	add.s64 	%rd35, %rd3, %rd34;
	ld.global.f64 	%fd183, [%rd35];
	fma.rn.f64 	%fd184, %fd182, %fd183, %fd246;
	cvt.u64.u32 	%rd36, %r136;
	add.s64 	%rd37, %rd36, %rd5;
	shl.b64 	%rd38, %rd37, 3;
	add.s64 	%rd39, %rd1, %rd38;
	ld.global.f64 	%fd185, [%rd39+8];
	ld.global.f64 	%fd186, [%rd35+8];
	fma.rn.f64 	%fd187, %fd185, %fd186, %fd184;
	ld.global.f64 	%fd188, [%rd39+16];
	ld.global.f64 	%fd189, [%rd35+16];
	fma.rn.f64 	%fd190, %fd188, %fd189, %fd187;
	ld.global.f64 	%fd191, [%rd39+24];
	ld.global.f64 	%fd192, [%rd35+24];
	fma.rn.f64 	%fd193, %fd191, %fd192, %fd190;
	ld.global.f64 	%fd194, [%rd39+32];
	ld.global.f64 	%fd195, [%rd35+32];
	fma.rn.f64 	%fd196, %fd194, %fd195, %fd193;
	ld.global.f64 	%fd197, [%rd39+40];
	ld.global.f64 	%fd198, [%rd35+40];
	fma.rn.f64 	%fd199, %fd197, %fd198, %fd196;
	ld.global.f64 	%fd200, [%rd39+48];
	ld.global.f64 	%fd201, [%rd35+48];
	fma.rn.f64 	%fd202, %fd200, %fd201, %fd199;
	ld.global.f64 	%fd203, [%rd39+56];
	ld.global.f64 	%fd204, [%rd35+56];
	fma.rn.f64 	%fd246, %fd203, %fd204, %fd202;
	add.s32 	%r136, %r136, 8;
$L__BB0_9:
	setp.eq.s32 	%p79, %r11, 0;
	@%p79 bra 	$L__BB0_16;
	add.s32 	%r106, %r11, -1;
	setp.lt.u32 	%p80, %r106, 3;
	@%p80 bra 	$L__BB0_12;
	mad.lo.s32 	%r107, %r34, %r4, %r136;
	mul.wide.u32 	%rd40, %r107, 8;
	add.s64 	%rd41, %rd1, %rd40;
	ld.global.f64 	%fd206, [%rd41];
	add.s32 	%r108, %r136, %r13;
	mul.wide.s32 	%rd42, %r108, 8;
	add.s64 	%rd43, %rd3, %rd42;
	ld.global.f64 	%fd207, [%rd43];
	fma.rn.f64 	%fd208, %fd206, %fd207, %fd246;
	cvt.u64.u32 	%rd44, %r136;
	add.s64 	%rd45, %rd44, %rd5;
	shl.b64 	%rd46, %rd45, 3;
	add.s64 	%rd47, %rd1, %rd46;
	ld.global.f64 	%fd209, [%rd47+8];
	ld.global.f64 	%fd210, [%rd43+8];
	fma.rn.f64 	%fd211, %fd209, %fd210, %fd208;
	ld.global.f64 	%fd212, [%rd47+16];
	ld.global.f64 	%fd213, [%rd43+16];
	fma.rn.f64 	%fd214, %fd212, %fd213, %fd211;
	ld.global.f64 	%fd215, [%rd47+24];
	ld.global.f64 	%fd216, [%rd43+24];
	fma.rn.f64 	%fd246, %fd215, %fd216, %fd214;
	add.s32 	%r136, %r136, 4;
$L__BB0_12:
	and.b32  	%r109, %r34, 3;
	setp.eq.s32 	%p81, %r109, 0;
	@%p81 bra 	$L__BB0_16;
	setp.eq.s32 	%p82, %r109, 1;
	mad.lo.s32 	%r111, %r34, %r4, %r136;
	mul.wide.u32 	%rd48, %r111, 8;
	add.s64 	%rd49, %rd1, %rd48;
	ld.global.f64 	%fd217, [%rd49];
	add.s32 	%r112, %r136, %r13;
	mul.wide.s32 	%rd50, %r112, 8;
	add.s64 	%rd9, %rd3, %rd50;
	ld.global.f64 	%fd218, [%rd9];
	fma.rn.f64 	%fd246, %fd217, %fd218, %fd246;
	@%p82 bra 	$L__BB0_16;
	and.b32  	%r113, %r34, 3;
	setp.eq.s32 	%p83, %r113, 2;
	cvt.u64.u32 	%rd51, %r136;
	add.s64 	%rd52, %rd51, %rd5;
	shl.b64 	%rd53, %rd52, 3;
	add.s64 	%rd10, %rd1, %rd53;
	ld.global.f64 	%fd219, [%rd10+8];
	ld.global.f64 	%fd220, [%rd9+8];
	fma.rn.f64 	%fd246, %fd219, %fd220, %fd246;
	@%p83 bra 	$L__BB0_16;
	ld.global.f64 	%fd221, [%rd10+16];
	ld.global.f64 	%fd222, [%rd9+16];
	fma.rn.f64 	%fd246, %fd221, %fd222, %fd246;
$L__BB0_16:
	mul.wide.u32 	%rd54, %r132, 8;
	add.s64 	%rd55, %rd2, %rd54;
	ld.global.f64 	%fd223, [%rd55];
	sub.f64 	%fd30, %fd3, %fd223;
	{
	.reg .b32 %temp; 
	mov.b64 	{%temp, %r26}, %fd30;
	}
	abs.f64 	%fd31, %fd30;
	setp.eq.f64 	%p84, %fd30, 0d0000000000000000;
	@%p84 bra 	$L__BB0_17;
	bra.uni 	$L__BB0_26;
$L__BB0_17:
	setp.lt.s32 	%p88, %r6, 0;
	selp.b32 	%r114, %r26, 0, %p2;
	or.b32  	%r115, %r114, 2146435072;
	selp.b32 	%r116, %r115, %r114, %p88;
	mov.b32 	%r117, 0;
	mov.b64 	%fd239, {%r117, %r116};
	mov.pred 	%p103, %p2;
$L__BB0_18:
	add.f64 	%fd230, %fd4, %fd30;
	{
	.reg .b32 %temp; 
	mov.b64 	{%temp, %r118}, %fd230;
	}
	and.b32  	%r119, %r118, 2146435072;
	setp.ne.s32 	%p89, %r119, 2146435072;
	@%p89 bra 	$L__BB0_25;
	setp.nan.f64 	%p90, %fd30, %fd4;
	@%p90 bra 	$L__BB0_24;
	setp.eq.f64 	%p91, %fd6, 0d7FF0000000000000;
	@%p91 bra 	$L__BB0_23;
	setp.neu.f64 	%p92, %fd31, 0d7FF0000000000000;
	@%p92 bra 	$L__BB0_25;
	setp.lt.s32 	%p93, %r26, 0;
	setp.ne.s32 	%p94, %r8, 1071644672;
	selp.b32 	%r121, %r9, %r7, %p94;
	selp.b32 	%r122, %r121, %r7, %p103;
	selp.b32 	%r123, %r122, %r7, %p93;
	mov.b32 	%r124, 0;
	mov.b64 	%fd239, {%r124, %r123};
	bra.uni 	$L__BB0_25;
$L__BB0_23:
	setp.lt.s32 	%p95, %r6, 0;
	setp.gt.f64 	%p96, %fd31, 0d3FF0000000000000;
	selp.b32 	%r125, 2146435072, 0, %p96;
	xor.b32  	%r126, %r125, 2146435072;
	selp.b32 	%r127, %r126, %r125, %p95;
	setp.eq.f64 	%p97, %fd30, 0dBFF0000000000000;
	selp.b32 	%r128, 1072693248, %r127, %p97;
	mov.b32 	%r129, 0;
	mov.b64 	%fd239, {%r129, %r128};
	bra.uni 	$L__BB0_25;
$L__BB0_24:
	add.rn.f64 	%fd239, %fd30, %fd4;
$L__BB0_25:
	setp.eq.f64 	%p98, %fd4, 0d0000000000000000;
	setp.eq.f64 	%p99, %fd30, 0d3FF0000000000000;
	selp.f64 	%fd231, 0d3FF0000000000000, %fd239, %p99;
	selp.f64 	%fd232, 0d3FF0000000000000, %fd231, %p98;
	div.rn.f64 	%fd233, %fd232, %fd4;
	fma.rn.f64 	%fd234, %fd78, %fd246, %fd233;
	setp.gtu.f64 	%p100, %fd30, 0d0000000000000000;
	selp.f64 	%fd235, %fd234, %fd2, %p100;
	setp.ge.f64 	%p101, %fd235, %fd256;
	selp.f64 	%fd256, %fd235, %fd256, %p101;
	add.s32 	%r132, %r132, 1;
	setp.eq.s32 	%p102, %r132, %r33;
	@%p102 bra 	$L__BB0_63;
	bra.uni 	$L__BB0_3;
$L__BB0_26:
	{ // callseq 4, 0
	.param .b64 param0;
	st.param.f64 	[param0], %fd31;
	.param .b64 param1;
	st.param.f64 	[param1], %fd4;
	.param .b64 retval0;
	call.uni (retval0), 
	__internal_accurate_pow, 
	(
	param0, 
	param1
	);
	ld.param.f64 	%fd224, [retval0];
	} // callseq 4
	setp.lt.s32 	%p85, %r26, 0;
	setp.neu.f64 	%p86, %fd4, %fd5;
	neg.f64 	%fd226, %fd224;
	setp.eq.s64 	%p87, %rd4, -9223372036854775808;
	selp.f64 	%fd227, %fd226, %fd224, %p87;
	selp.f64 	%fd228, %fd227, %fd224, %p85;
	selp.f64 	%fd229, 0dFFF8000000000000, %fd228, %p85;
	selp.f64 	%fd239, %fd229, %fd228, %p86;
	mov.pred 	%p103, %p106;
	bra.uni 	$L__BB0_18;
$L__BB0_27:
	setp.eq.s32 	%p16, %r33, 1;
	mov.b64 	%rd59, 0;
	mov.f64 	%fd256, %fd2;
	@%p16 bra 	$L__BB0_51;
	and.b32  	%r27, %r33, 2147483646;
	mul.f64 	%fd32, %fd78, 0d0000000000000000;
	mov.b32 	%r138, 0;
	mov.f64 	%fd256, %fd2;
$L__BB0_29:
	mul.wide.u32 	%rd25, %r138, 8;
	add.s64 	%rd11, %rd2, %rd25;
	ld.global.f64 	%fd93, [%rd11];
	sub.f64 	%fd34, %fd3, %fd93;
	{
	.reg .b32 %temp; 
	mov.b64 	{%temp, %r29}, %fd34;
	}
	abs.f64 	%fd35, %fd34;
	setp.neu.f64 	%p17, %fd34, 0d0000000000000000;
	@%p17 bra 	$L__BB0_31;
	setp.lt.s32 	%p21, %r6, 0;
	selp.b32 	%r49, %r29, 0, %p2;
	or.b32  	%r50, %r49, 2146435072;
	selp.b32 	%r51, %r50, %r49, %p21;
	mov.b32 	%r52, 0;
	mov.b64 	%fd249, {%r52, %r51};
	mov.pred 	%p4, %p2;
	bra.uni 	$L__BB0_32;
$L__BB0_31:
	{ // callseq 1, 0
	.param .b64 param0;
	st.param.f64 	[param0], %fd35;
	.param .b64 param1;
	st.param.f64 	[param1], %fd4;
	.param .b64 retval0;
	call.uni (retval0), 
	__internal_accurate_pow, 
	(
	param0, 
	param1
	);
	ld.param.f64 	%fd94, [retval0];
	} // callseq 1
	setp.lt.s32 	%p18, %r29, 0;
	setp.neu.f64 	%p19, %fd4, %fd5;
	neg.f64 	%fd96, %fd94;
	setp.eq.s64 	%p20, %rd4, -9223372036854775808;
	selp.f64 	%fd97, %fd96, %fd94, %p20;
	selp.f64 	%fd98, %fd97, %fd94, %p18;
	selp.f64 	%fd99, 0dFFF8000000000000, %fd98, %p18;
	selp.f64 	%fd249, %fd99, %fd98, %p19;
	mov.pred 	%p4, %p106;
$L__BB0_32:
	add.f64 	%fd100, %fd4, %fd34;
	{
	.reg .b32 %temp; 
	mov.b64 	{%temp, %r53}, %fd100;
	}
	and.b32  	%r54, %r53, 2146435072;
	setp.ne.s32 	%p22, %r54, 2146435072;
	@%p22 bra 	$L__BB0_39;
	setp.num.f64 	%p23, %fd34, %fd4;
	@%p23 bra 	$L__BB0_35;
	add.rn.f64 	%fd249, %fd34, %fd4;
	bra.uni 	$L__BB0_39;
$L__BB0_35:
	setp.neu.f64 	%p24, %fd6, 0d7FF0000000000000;
	@%p24 bra 	$L__BB0_37;
	setp.lt.s32 	%p28, %r6, 0;
	setp.gt.f64 	%p29, %fd35, 0d3FF0000000000000;
	selp.b32 	%r60, 2146435072, 0, %p29;
	xor.b32  	%r61, %r60, 2146435072;
	selp.b32 	%r62, %r61, %r60, %p28;
	setp.eq.f64 	%p30, %fd34, 0dBFF0000000000000;
	selp.b32 	%r63, 1072693248, %r62, %p30;
	mov.b32 	%r64, 0;
	mov.b64 	%fd249, {%r64, %r63};
	bra.uni 	$L__BB0_39;
$L__BB0_37:
	setp.neu.f64 	%p25, %fd35, 0d7FF0000000000000;
	@%p25 bra 	$L__BB0_39;
	setp.lt.s32 	%p26, %r29, 0;
	setp.ne.s32 	%p27, %r8, 1071644672;
	selp.b32 	%r56, %r9, %r7, %p27;
	selp.b32 	%r57, %r56, %r7, %p4;
	selp.b32 	%r58, %r57, %r7, %p26;
	mov.b32 	%r59, 0;
	mov.b64 	%fd249, {%r59, %r58};
$L__BB0_39:
	setp.eq.f64 	%p31, %fd4, 0d0000000000000000;
	setp.eq.s64 	%p32, %rd4, -9223372036854775808;
	setp.eq.f64 	%p33, %fd34, 0d3FF0000000000000;
	selp.f64 	%fd101, 0d3FF0000000000000, %fd249, %p33;
	selp.f64 	%fd102, 0d3FF0000000000000, %fd101, %p31;
	div.rn.f64 	%fd103, %fd102, %fd4;
	add.f64 	%fd104, %fd32, %fd103;
	setp.gtu.f64 	%p34, %fd34, 0d0000000000000000;
	selp.f64 	%fd105, %fd104, %fd2, %p34;
	setp.ge.f64 	%p35, %fd105, %fd256;
	selp.f64 	%fd43, %fd105, %fd256, %p35;
	ld.global.f64 	%fd106, [%rd11+8];
	sub.f64 	%fd44, %fd3, %fd106;
	{
	.reg .b32 %temp; 
	mov.b64 	{%temp, %r30}, %fd44;
	}
	abs.f64 	%fd45, %fd44;
	{ // callseq 2, 0
	.param .b64 param0;
	st.param.f64 	[param0], %fd45;
	.param .b64 param1;
	st.param.f64 	[param1], %fd4;
	.param .b64 retval0;
	call.uni (retval0), 
	__internal_accurate_pow, 
	(
	param0, 
	param1
	);
	ld.param.f64 	%fd107, [retval0];
	} // callseq 2
	setp.lt.s32 	%p36, %r30, 0;
	neg.f64 	%fd109, %fd107;
	selp.f64 	%fd110, %fd109, %fd107, %p32;
	selp.f64 	%fd46, %fd110, %fd107, %p36;
	setp.eq.f64 	%p37, %fd44, 0d0000000000000000;
	@%p37 bra 	$L__BB0_41;
	setp.neu.f64 	%p39, %fd4, %fd5;
	selp.f64 	%fd111, 0dFFF8000000000000, %fd46, %p36;
	selp.f64 	%fd251, %fd111, %fd46, %p39;
	mov.pred 	%p105, %p106;
	bra.uni 	$L__BB0_42;
$L__BB0_41:
	setp.lt.s32 	%p40, %r6, 0;
	selp.b32 	%r65, %r30, 0, %p2;
	or.b32  	%r66, %r65, 2146435072;
	selp.b32 	%r67, %r66, %r65, %p40;
	mov.b32 	%r68, 0;
	mov.b64 	%fd251, {%r68, %r67};
	mov.pred 	%p105, %p2;
$L__BB0_42:
	add.f64 	%fd112, %fd4, %fd44;
	{
	.reg .b32 %temp; 
	mov.b64 	{%temp, %r69}, %fd112;
	}
	and.b32  	%r70, %r69, 2146435072;
	setp.ne.s32 	%p41, %r70, 2146435072;
	@%p41 bra 	$L__BB0_49;
	setp.nan.f64 	%p42, %fd44, %fd4;
	@%p42 bra 	$L__BB0_48;
	setp.eq.f64 	%p43, %fd6, 0d7FF0000000000000;
	@%p43 bra 	$L__BB0_47;
	setp.neu.f64 	%p44, %fd45, 0d7FF0000000000000;
	@%p44 bra 	$L__BB0_49;
	setp.ne.s32 	%p46, %r8, 1071644672;
	selp.b32 	%r72, %r9, %r7, %p46;
	selp.b32 	%r73, %r72, %r7, %p105;
	selp.b32 	%r74, %r73, %r7, %p36;
	mov.b32 	%r75, 0;
	mov.b64 	%fd251, {%r75, %r74};
	bra.uni 	$L__BB0_49;
$L__BB0_47:
	setp.lt.s32 	%p47, %r6, 0;
	setp.gt.f64 	%p48, %fd45, 0d3FF0000000000000;
	selp.b32 	%r76, 2146435072, 0, %p48;
	xor.b32  	%r77, %r76, 2146435072;
	selp.b32 	%r78, %r77, %r76, %p47;
	setp.eq.f64 	%p49, %fd44, 0dBFF0000000000000;
	selp.b32 	%r79, 1072693248, %r78, %p49;
	mov.b32 	%r80, 0;
	mov.b64 	%fd251, {%r80, %r79};
	bra.uni 	$L__BB0_49;
$L__BB0_48:
	add.rn.f64 	%fd251, %fd44, %fd4;
$L__BB0_49:
	setp.eq.f64 	%p50, %fd4, 0d0000000000000000;
	setp.eq.f64 	%p51, %fd44, 0d3FF0000000000000;
	selp.f64 	%fd113, 0d3FF0000000000000, %fd251, %p51;
	selp.f64 	%fd114, 0d3FF0000000000000, %fd113, %p50;
	div.rn.f64 	%fd115, %fd114, %fd4;
	add.f64 	%fd116, %fd32, %fd115;
	setp.gtu.f64 	%p52, %fd44, 0d0000000000000000;
	selp.f64 	%fd117, %fd116, %fd2, %p52;
	setp.ge.f64 	%p53, %fd117, %fd43;
	selp.f64 	%fd256, %fd117, %fd43, %p53;
	add.s32 	%r138, %r138, 2;
	setp.ne.s32 	%p54, %r138, %r27;
	@%p54 bra 	$L__BB0_29;
	cvt.u64.u32 	%rd59, %r27;
$L__BB0_51:
	and.b32  	%r81, %r33, 1;
	setp.eq.b32 	%p55, %r81, 1;
	not.pred 	%p56, %p55;
	@%p56 bra 	$L__BB0_63;
	shl.b64 	%rd26, %rd59, 3;
	add.s64 	%rd27, %rd2, %rd26;
	ld.global.f64 	%fd118, [%rd27];
	sub.f64 	%fd57, %fd3, %fd118;
	{
	.reg .b32 %temp; 
	mov.b64 	{%temp, %r32}, %fd57;
	}
	abs.f64 	%fd58, %fd57;
	setp.eq.f64 	%p57, %fd57, 0d0000000000000000;
	@%p57 bra 	$L__BB0_54;
	{ // callseq 3, 0
	.param .b64 param0;
	st.param.f64 	[param0], %fd58;
	.param .b64 param1;
	st.param.f64 	[param1], %fd4;
	.param .b64 retval0;
	call.uni (retval0), 
	__internal_accurate_pow, 
	(
	param0, 
	param1
	);
	ld.param.f64 	%fd119, [retval0];
	} // callseq 3
	setp.lt.s32 	%p58, %r32, 0;
	setp.neu.f64 	%p59, %fd4, %fd5;
	neg.f64 	%fd121, %fd119;
	setp.eq.s64 	%p60, %rd4, -9223372036854775808;
	selp.f64 	%fd122, %fd121, %fd119, %p60;
	selp.f64 	%fd123, %fd122, %fd119, %p58;
	selp.f64 	%fd124, 0dFFF8000000000000, %fd123, %p58;
	selp.f64 	%fd255, %fd124, %fd123, %p59;
	bra.uni 	$L__BB0_55;
$L__BB0_54:
	setp.lt.s32 	%p61, %r6, 0;
	selp.b32 	%r82, %r32, 0, %p2;
	or.b32  	%r83, %r82, 2146435072;
	selp.b32 	%r84, %r83, %r82, %p61;
	mov.b32 	%r85, 0;
	mov.b64 	%fd255, {%r85, %r84};
	mov.pred 	%p106, %p2;
$L__BB0_55:
	add.f64 	%fd125, %fd4, %fd57;
	{
	.reg .b32 %temp; 
	mov.b64 	{%temp, %r86}, %fd125;
	}
	and.b32  	%r87, %r86, 2146435072;
	setp.ne.s32 	%p62, %r87, 2146435072;
	@%p62 bra 	$L__BB0_62;
	setp.nan.f64 	%p63, %fd57, %fd4;
	@%p63 bra 	$L__BB0_61;
	setp.eq.f64 	%p64, %fd6, 0d7FF0000000000000;
	@%p64 bra 	$L__BB0_60;
	setp.neu.f64 	%p65, %fd58, 0d7FF0000000000000;
	@%p65 bra 	$L__BB0_62;
	setp.lt.s32 	%p66, %r32, 0;
	setp.ne.s32 	%p67, %r8, 1071644672;
	selp.b32 	%r89, %r9, %r7, %p67;
	selp.b32 	%r90, %r89, %r7, %p106;
	selp.b32 	%r91, %r90, %r7, %p66;
	mov.b32 	%r92, 0;
	mov.b64 	%fd255, {%r92, %r91};
	bra.uni 	$L__BB0_62;
$L__BB0_60:
	setp.lt.s32 	%p68, %r6, 0;
	setp.gt.f64 	%p69, %fd58, 0d3FF0000000000000;
	selp.b32 	%r93, 2146435072, 0, %p69;
	xor.b32  	%r94, %r93, 2146435072;
	selp.b32 	%r95, %r94, %r93, %p68;
	setp.eq.f64 	%p70, %fd57, 0dBFF0000000000000;
	selp.b32 	%r96, 1072693248, %r95, %p70;
	mov.b32 	%r97, 0;
	mov.b64 	%fd255, {%r97, %r96};
	bra.uni 	$L__BB0_62;
$L__BB0_61:
	add.rn.f64 	%fd255, %fd57, %fd4;
$L__BB0_62:
	setp.eq.f64 	%p71, %fd4, 0d0000000000000000;
	setp.eq.f64 	%p72, %fd57, 0d3FF0000000000000;
	selp.f64 	%fd126, 0d3FF0000000000000, %fd255, %p72;
	selp.f64 	%fd127, 0d3FF0000000000000, %fd126, %p71;
	div.rn.f64 	%fd128, %fd127, %fd4;
	fma.rn.f64 	%fd129, %fd78, 0d0000000000000000, %fd128;
	setp.gtu.f64 	%p73, %fd57, 0d0000000000000000;
	selp.f64 	%fd130, %fd129, %fd2, %p73;
	setp.ge.f64 	%p74, %fd130, %fd256;
	selp.f64 	%fd256, %fd130, %fd256, %p74;
$L__BB0_63:
	mad.lo.s32 	%r130, %r36, %r33, %r3;
	mad.lo.s32 	%r131, %r130, %r34, %r4;
	mul.wide.s32 	%rd56, %r131, 8;
	add.s64 	%rd57, %rd3, %rd56;
	st.global.f64 	[%rd57], %fd256;
	ret;

}
.func  (.param .b64 func_retval0) __internal_accurate_pow(
	.param .b64 __internal_accurate_pow_param_0,
	.param .b64 __internal_accurate_pow_param_1
)
{
	.reg .pred 	%p<8>;
	.reg .b32 	%r<49>;
	.reg .b32 	%f<3>;
	.reg .b64 	%fd<109>;

	ld.param.f64 	%fd10, [__internal_accurate_pow_param_0];
	ld.param.f64 	%fd11, [__internal_accurate_pow_param_1];
	{
	.reg .b32 %temp; 
	mov.b64 	{%temp, %r46}, %fd10;
	}
	{
	.reg .b32 %temp; 
	mov.b64 	{%r45, %temp}, %fd10;
	}
	shr.u32 	%r47, %r46, 20;
	setp.gt.u32 	%p1, %r46, 1048575;
	@%p1 bra 	$L__BB1_2;
	mul.f64 	%fd12, %fd10, 0d4350000000000000;
	{
	.reg .b32 %temp; 
	mov.b64 	{%temp, %r46}, %fd12;
	}
	{
	.reg .b32 %temp; 
	mov.b64 	{%r45, %temp}, %fd12;
	}
	shr.u32 	%r16, %r46, 20;
	add.s32 	%r47, %r16, -54;
$L__BB1_2:
	add.s32 	%r48, %r47, -1023;
	and.b32  	%r17, %r46, -2146435073;
	or.b32  	%r18, %r17, 1072693248;
	mov.b64 	%fd107, {%r45, %r18};
	setp.lt.u32 	%p2, %r18, 1073127583;
	@%p2 bra 	$L__BB1_4;
	{
	.reg .b32 %temp; 
	mov.b64 	{%r19, %temp}, %fd107;
	}
	{
	.reg .b32 %temp; 
	mov.b64 	{%temp, %r20}, %fd107;
	}
	add.s32 	%r21, %r20, -1048576;
	mov.b64 	%fd107, {%r19, %r21};
	add.s32 	%r48, %r47, -1022;
$L__BB1_4:
	add.f64 	%fd13, %fd107, 0dBFF0000000000000;
	add.f64 	%fd14, %fd107, 0d3FF0000000000000;
	rcp.approx.ftz.f64 	%fd15, %fd14;
	neg.f64 	%fd16, %fd14;
	fma.rn.f64 	%fd17, %fd16, %fd15, 0d3FF0000000000000;
	fma.rn.f64 	%fd18, %fd17, %fd17, %fd17;
	fma.rn.f64 	%fd19, %fd18, %fd15, %fd15;
	mul.f64 	%fd20, %fd13, %fd19;
	fma.rn.f64 	%fd21, %fd13, %fd19, %fd20;
	mul.f64 	%fd22, %fd21, %fd21;
	fma.rn.f64 	%fd23, %fd22, 0d3EB0F5FF7D2CAFE2, 0d3ED0F5D241AD3B5A;
	fma.rn.f64 	%fd24, %fd23, %fd22, 0d3EF3B20A75488A3F;
	fma.rn.f64 	%fd25, %fd24, %fd22, 0d3F1745CDE4FAECD5;
	fma.rn.f64 	%fd26, %fd25, %fd22, 0d3F3C71C7258A578B;
	fma.rn.f64 	%fd27, %fd26, %fd22, 0d3F6249249242B910;
	fma.rn.f64 	%fd28, %fd27, %fd22, 0d3F89999999999DFB;
	sub.f64 	%fd29, %fd13, %fd21;
	add.f64 	%fd30, %fd29, %fd29;
	neg.f64 	%fd31, %fd21;
	fma.rn.f64 	%fd32, %fd31, %fd13, %fd30;
	mul.f64 	%fd33, %fd19, %fd32;
	fma.rn.f64 	%fd34, %fd22, %fd28, 0d3FB5555555555555;
	mov.f64 	%fd35, 0d3FB5555555555555;
	sub.f64 	%fd36, %fd35, %fd34;
	fma.rn.f64 	%fd37, %fd22, %fd28, %fd36;
	add.f64 	%fd38, %fd37, 0dBC46A4CB00B9E7B0;
	add.f64 	%fd39, %fd34, %fd38;
	sub.f64 	%fd40, %fd34, %fd39;
	add.f64 	%fd41, %fd38, %fd40;
	mul.rn.f64 	%fd42, %fd21, %fd21;
	neg.f64 	%fd43, %fd42;
	fma.rn.f64 	%fd44, %fd21, %fd21, %fd43;
	{
	.reg .b32 %temp; 
	mov.b64 	{%r22, %temp}, %fd33;
	}
	{
	.reg .b32 %temp; 
	mov.b64 	{%temp, %r23}, %fd33;
	}
	add.s32 	%r24, %r23, 1048576;
	mov.b64 	%fd45, {%r22, %r24};
	fma.rn.f64 	%fd46, %fd21, %fd45, %fd44;
	mul.rn.f64 	%fd47, %fd42, %fd21;
	neg.f64 	%fd48, %fd47;
	fma.rn.f64 	%fd49, %fd42, %fd21, %fd48;
	fma.rn.f64 	%fd50, %fd42, %fd33, %fd49;
	fma.rn.f64 	%fd51, %fd46, %fd21, %fd50;
	mul.rn.f64 	%fd52, %fd39, %fd47;
	neg.f64 	%fd53, %fd52;
	fma.rn.f64 	%fd54, %fd39, %fd47, %fd53;
	fma.rn.f64 	%fd55, %fd39, %fd51, %fd54;
	fma.rn.f64 	%fd56, %fd41, %fd47, %fd55;
	add.f64 	%fd57, %fd52, %fd56;
	sub.f64 	%fd58, %fd52, %fd57;
	add.f64 	%fd59, %fd56, %fd58;
	add.f64 	%fd60, %fd21, %fd57;
	sub.f64 	%fd61, %fd21, %fd60;
	add.f64 	%fd62, %fd57, %fd61;
	add.f64 	%fd63, %fd59, %fd62;
	add.f64 	%fd64, %fd33, %fd63;
	add.f64 	%fd65, %fd60, %fd64;
	sub.f64 	%fd66, %fd60, %fd65;
	add.f64 	%fd67, %fd64, %fd66;
	xor.b32  	%r25, %r48, -2147483648;
	mov.b32 	%r26, 1127219200;
	mov.b64 	%fd68, {%r25, %r26};
	mov.b32 	%r27, -2147483648;
	mov.b64 	%fd69, {%r27, %r26};
	sub.f64 	%fd70, %fd68, %fd69;
	fma.rn.f64 	%fd71, %fd70, 0d3FE62E42FEFA39EF, %fd65;
	fma.rn.f64 	%fd72, %fd70, 0dBFE62E42FEFA39EF, %fd71;
	sub.f64 	%fd73, %fd72, %fd65;
	sub.f64 	%fd74, %fd67, %fd73;
	fma.rn.f64 	%fd75, %fd70, 0d3C7ABC9E3B39803F, %fd74;
	add.f64 	%fd76, %fd71, %fd75;
	sub.f64 	%fd77, %fd71, %fd76;
	add.f64 	%fd78, %fd75, %fd77;
	{
	.reg .b32 %temp; 
	mov.b64 	{%temp, %r28}, %fd11;
	}
	{
	.reg .b32 %temp; 
	mov.b64 	{%r29, %temp}, %fd11;
	}
	shl.b32 	%r30, %r28, 1;
	setp.gt.u32 	%p3, %r30, -33554433;
	and.b32  	%r31, %r28, -15728641;
	selp.b32 	%r32, %r31, %r28, %p3;
	mov.b64 	%fd79, {%r29, %r32};
	mul.rn.f64 	%fd80, %fd76, %fd79;
	neg.f64 	%fd81, %fd80;
	fma.rn.f64 	%fd82, %fd76, %fd79, %fd81;
	fma.rn.f64 	%fd83, %fd78, %fd79, %fd82;
	add.f64 	%fd4, %fd80, %fd83;
	sub.f64 	%fd84, %fd80, %fd4;
	add.f64 	%fd5, %fd83, %fd84;
	fma.rn.f64 	%fd85, %fd4, 0d3FF71547652B82FE, 0d4338000000000000;
	{
	.reg .b32 %temp; 
	mov.b64 	{%r13, %temp}, %fd85;
	}
	mov.f64 	%fd86, 0dC338000000000000;
	add.rn.f64 	%fd87, %fd85, %fd86;
	fma.rn.f64 	%fd88, %fd87, 0dBFE62E42FEFA39EF, %fd4;
	fma.rn.f64 	%fd89, %fd87, 0dBC7ABC9E3B39803F, %fd88;
	fma.rn.f64 	%fd90, %fd89, 0d3E5ADE1569CE2BDF, 0d3E928AF3FCA213EA;
	fma.rn.f64 	%fd91, %fd90, %fd89, 0d3EC71DEE62401315;
	fma.rn.f64 	%fd92, %fd91, %fd89, 0d3EFA01997C89EB71;
	fma.rn.f64 	%fd93, %fd92, %fd89, 0d3F2A01A014761F65;
	fma.rn.f64 	%fd94, %fd93, %fd89, 0d3F56C16C1852B7AF;
	fma.rn.f64 	%fd95, %fd94, %fd89, 0d3F81111111122322;
	fma.rn.f64 	%fd96, %fd95, %fd89, 0d3FA55555555502A1;
	fma.rn.f64 	%fd97, %fd96, %fd89, 0d3FC5555555555511;
	fma.rn.f64 	%fd98, %fd97, %fd89, 0d3FE000000000000B;
	fma.rn.f64 	%fd99, %fd98, %fd89, 0d3FF0000000000000;
	fma.rn.f64 	%fd100, %fd99, %fd89, 0d3FF0000000000000;
	{
	.reg .b32 %temp; 
	mov.b64 	{%r14, %temp}, %fd100;
	}
	{
	.reg .b32 %temp; 
	mov.b64 	{%temp, %r15}, %fd100;
	}
	shl.b32 	%r33, %r13, 20;
	add.s32 	%r34, %r33, %r15;
	mov.b64 	%fd108, {%r14, %r34};
	{
	.reg .b32 %temp; 
	mov.b64 	{%temp, %r35}, %fd4;
	}
	mov.b32 	%f2, %r35;
	abs.f32 	%f1, %f2;
	setp.lt.f32 	%p4, %f1, 0f4086232B;
	@%p4 bra 	$L__BB1_7;
	setp.lt.f64 	%p5, %fd4, 0d0000000000000000;
	add.f64 	%fd101, %fd4, 0d7FF0000000000000;
	selp.f64 	%fd108, 0d0000000000000000, %fd101, %p5;
	setp.geu.f32 	%p6, %f1, 0f40874800;
	@%p6 bra 	$L__BB1_7;
	shr.u32 	%r36, %r13, 31;
	add.s32 	%r37, %r13, %r36;
	shr.s32 	%r38, %r37, 1;
	shl.b32 	%r39, %r38, 20;
	add.s32 	%r40, %r15, %r39;
	mov.b64 	%fd102, {%r14, %r40};
	sub.s32 	%r41, %r13, %r38;
	shl.b32 	%r42, %r41, 20;
	add.s32 	%r43, %r42, 1072693248;
	mov.b32 	%r44, 0;
	mov.b64 	%fd103, {%r44, %r43};
	mul.f64 	%fd108, %fd103, %fd102;
$L__BB1_7:
	abs.f64 	%fd104, %fd108;
	setp.eq.f64 	%p7, %fd104, 0d7FF0000000000000;
	fma.rn.f64 	%fd105, %fd108, %fd5, %fd108;
	selp.f64 	%fd106, %fd108, %fd105, %p7;
	st.param.f64 	[func_retval0], %fd106;
	ret;

}


// ===== COMPILED SASS (sm_100) =====

	.target	sm_100

	.elftype	@"ET_EXEC"


//--------------------- .note.nv.tkinfo           --------------------------
	.section	.note.nv.tkinfo,"",@"SHT_NOTE"
	.sectionflags	@"SHF_NOTE_NV_TKINFO"
	.tkinfo
        /*0018*/ 	.word	0x00000002
        /*0030*/ 	.string	""
        /*0030*/ 	.string	"ptxas"
        /*0030*/ 	.string	"Cuda compilation tools, release 13.0, V13.0.88"
        /*0030*/ 	.string	"Build cuda_13.0.r13.0/compiler.36424714_0"
        /*0030*/ 	.string	"-arch sm_100 -m 64 "



//--------------------- .note.nv.cuinfo           --------------------------
	.section	.note.nv.cuinfo,"",@"SHT_NOTE"
	.sectionflags	@"SHF_NOTE_NV_CUINFO"
        /*0018*/ 	.short	0x0002
        /*001a*/ 	.short	0x0064
        /*001c*/ 	.short	0x0082
	.zero		2


//--------------------- .nv.info                  --------------------------
	.section	.nv.info,"",@"SHT_CUDA_INFO"
	.align	4


	//----- nvinfo : EIATTR_REGCOUNT
	.align		4
        /*0000*/ 	.byte	0x04, 0x2f
        /*0002*/ 	.short	(.L_1 - .L_0)
	.align		4
.L_0:
        /*0004*/ 	.word	index@(_Z13Vmaximization10parametersPKdS1_S1_iPd)
        /*0008*/ 	.word	0x00000028


	//----- nvinfo : EIATTR_FRAME_SIZE
	.align		4
.L_1:
        /*000c*/ 	.byte	0x04, 0x11
        /*000e*/ 	.short	(.L_3 - .L_2)
	.align		4
.L_2:
        /*0010*/ 	.word	index@($_Z13Vmaximization10parametersPKdS1_S1_iPd$__internal_accurate_pow)
        /*0014*/ 	.word	0x00000000


	//----- nvinfo : EIATTR_FRAME_SIZE
	.align		4
.L_3:
        /*0018*/ 	.byte	0x04, 0x11
        /*001a*/ 	.short	(.L_5 - .L_4)
	.align		4
.L_4:
        /*001c*/ 	.word	index@($__internal_0_$__cuda_sm20_div_rn_f64_full)
        /*0020*/ 	.word	0x00000000


	//----- nvinfo : EIATTR_FRAME_SIZE
	.align		4
.L_5:
        /*0024*/ 	.byte	0x04, 0x11
        /*0026*/ 	.short	(.L_7 - .L_6)
	.align		4
.L_6:
        /*0028*/ 	.word	index@(_Z13Vmaximization10parametersPKdS1_S1_iPd)
        /*002c*/ 	.word	0x00000000


	//----- nvinfo : EIATTR_MIN_STACK_SIZE
	.align		4
.L_7:
        /*0030*/ 	.byte	0x04, 0x12
        /*0032*/ 	.short	(.L_9 - .L_8)
	.align		4
.L_8:
        /*0034*/ 	.word	index@(_Z13Vmaximization10parametersPKdS1_S1_iPd)
        /*0038*/ 	.word	0x00000000
.L_9:


//--------------------- .nv.compat                --------------------------
	.section	.nv.compat,"",@"SHT_CUDA_COMPAT_INFO"
	.align	4
        /*0000*/ 	.byte	0x02, 0x09, 0x00, 0x00, 0x02, 0x02, 0x01, 0x00, 0x02, 0x05, 0x05, 0x00, 0x03, 0x07, 0x01, 0x01
        /*0010*/ 	.byte	0x02, 0x03, 0x00, 0x00, 0x02, 0x06, 0x01, 0x00, 0x04, 0x0b, 0x08, 0x00, 0x01, 0x00, 0x00, 0x00
        /*0020*/ 	.byte	0x00, 0x00, 0x00, 0x00


//--------------------- .nv.info._Z13Vmaximization10parametersPKdS1_S1_iPd --------------------------
	.section	.nv.info._Z13Vmaximization10parametersPKdS1_S1_iPd,"",@"SHT_CUDA_INFO"
	.sectionflags	@""
	.align	4


	//----- nvinfo : EIATTR_CUDA_API_VERSION
	.align		4
        /*0000*/ 	.byte	0x04, 0x37
        /*0002*/ 	.short	(.L_11 - .L_10)
.L_10:
        /*0004*/ 	.word	0x00000082


	//----- nvinfo : EIATTR_KPARAM_INFO
	.align		4
.L_11:
        /*0008*/ 	.byte	0x04, 0x17
        /*000a*/ 	.short	(.L_13 - .L_12)
.L_12:
        /*000c*/ 	.word	0x00000000
        /*0010*/ 	.short	0x0005
        /*0012*/ 	.short	0x00a0
        /*0014*/ 	.byte	0x00, 0xf5, 0x21, 0x00


	//----- nvinfo : EIATTR_KPARAM_INFO
	.align		4
.L_13:
        /*0018*/ 	.byte	0x04, 0x17
        /*001a*/ 	.short	(.L_15 - .L_14)
.L_14:
        /*001c*/ 	.word	0x00000000
        /*0020*/ 	.short	0x0004
        /*0022*/ 	.short	0x0098
        /*0024*/ 	.byte	0x00, 0xf0, 0x11, 0x00


	//----- nvinfo : EIATTR_KPARAM_INFO
	.align		4
.L_15:
        /*0028*/ 	.byte	0x04, 0x17
        /*002a*/ 	.short	(.L_17 - .L_16)
.L_16:
        /*002c*/ 	.word	0x00000000
        /*0030*/ 	.short	0x0003
        /*0032*/ 	.short	0x0090
        /*0034*/ 	.byte	0x00, 0xf5, 0x21, 0x00


	//----- nvinfo : EIATTR_KPARAM_INFO
	.align		4
.L_17:
        /*0038*/ 	.byte	0x04, 0x17
        /*003a*/ 	.short	(.L_19 - .L_18)
.L_18:
        /*003c*/ 	.word	0x00000000
        /*0040*/ 	.short	0x0002
        /*0042*/ 	.short	0x0088
        /*0044*/ 	.byte	0x00, 0xf5, 0x21, 0x00


	//----- nvinfo : EIATTR_KPARAM_INFO
	.align		4
.L_19:
        /*0048*/ 	.byte	0x04, 0x17
        /*004a*/ 	.short	(.L_21 - .L_20)
.L_20:
        /*004c*/ 	.word	0x00000000
        /*0050*/ 	.short	0x0001
        /*0052*/ 	.short	0x0080
        /*0054*/ 	.byte	0x00, 0xf5, 0x21, 0x00


	//----- nvinfo : EIATTR_KPARAM_INFO
	.align		4
.L_21:
        /*0058*/ 	.byte	0x04, 0x17
        /*005a*/ 	.short	(.L_23 - .L_22)
.L_22:
        /*005c*/ 	.word	0x00000000
        /*0060*/ 	.short	0x0000
        /*0062*/ 	.short	0x0000
        /*0064*/ 	.byte	0x00, 0xf0, 0x01, 0x02


	//----- nvinfo : EIATTR_SPARSE_MMA_MASK
	.align		4
.L_23:
        /*0068*/ 	.byte	0x03, 0x50
        /*006a*/ 	.short	0x0000


	//----- nvinfo : EIATTR_MAXREG_COUNT
	.align		4
        /*006c*/ 	.byte	0x03, 0x1b
        /*006e*/ 	.short	0x00ff


	//----- nvinfo : EIATTR_MERCURY_ISA_VERSION
	.align		4
        /*0070*/ 	.byte	0x03, 0x5f
        /*0072*/ 	.short	0x0101


	//----- nvinfo : EIATTR_VRC_CTA_INIT_COUNT
	.align		4
        /*0074*/ 	.byte	0x02, 0x4a
	.zero		1
	.zero		1


	//----- nvinfo : EIATTR_EXIT_INSTR_OFFSETS
	.align		4
        /*0078*/ 	.byte	0x04, 0x1c
        /*007a*/ 	.short	(.L_25 - .L_24)


	//   ....[0]....
.L_24:
        /*007c*/ 	.word	0x00002e60


	//----- nvinfo : EIATTR_CRS_STACK_SIZE
	.align		4
.L_25:
        /*0080*/ 	.byte	0x04, 0x1e
        /*0082*/ 	.short	(.L_27 - .L_26)
.L_26:
        /*0084*/ 	.word	0x00000000


	//----- nvinfo : EIATTR_CBANK_PARAM_SIZE
	.align		4
.L_27:
        /*0088*/ 	.byte	0x03, 0x19
        /*008a*/ 	.short	0x00a8


	//----- nvinfo : EIATTR_PARAM_CBANK
	.align		4
        /*008c*/ 	.byte	0x04, 0x0a
        /*008e*/ 	.short	(.L_29 - .L_28)
	.align		4
.L_28:
        /*0090*/ 	.word	index@(.nv.constant0._Z13Vmaximization10parametersPKdS1_S1_iPd)
        /*0094*/ 	.short	0x0380
        /*0096*/ 	.short	0x00a8


	//----- nvinfo : EIATTR_SW_WAR
	.align		4
.L_29:
        /*0098*/ 	.byte	0x04, 0x36
        /*009a*/ 	.short	(.L_31 - .L_30)
.L_30:
        /*009c*/ 	.word	0x00000008
.L_31:


//--------------------- .nv.callgraph             --------------------------
	.section	.nv.callgraph,"",@"SHT_CUDA_CALLGRAPH"
	.align	4
	.sectionentsize	8
	.align		4
        /*0000*/ 	.word	0x00000000
	.align		4
        /*0004*/ 	.word	0xffffffff
	.align		4
        /*0008*/ 	.word	0x00000000
	.align		4
        /*000c*/ 	.word	0xfffffffe
	.align		4
        /*0010*/ 	.word	0x00000000
	.align		4
        /*0014*/ 	.word	0xfffffffd
	.align		4
        /*0018*/ 	.word	0x00000000
	.align		4
        /*001c*/ 	.word	0xfffffffc


//--------------------- .text._Z13Vmaximization10parametersPKdS1_S1_iPd --------------------------
	.section	.text._Z13Vmaximization10parametersPKdS1_S1_iPd,"ax",@progbits
	.align	128
        .global         _Z13Vmaximization10parametersPKdS1_S1_iPd
        .type           _Z13Vmaximization10parametersPKdS1_S1_iPd,@function
        .size           _Z13Vmaximization10parametersPKdS1_S1_iPd,(.L_x_54 - _Z13Vmaximization10parametersPKdS1_S1_iPd)
        .other          _Z13Vmaximization10parametersPKdS1_S1_iPd,@"STO_CUDA_ENTRY STV_DEFAULT"
_Z13Vmaximization10parametersPKdS1_S1_iPd:
.text._Z13Vmaximization10parametersPKdS1_S1_iPd:
[----:B------:R-:W-:Y:S01]  /*0000*/  LDC R1, c[0x0][0x37c] ;  /* 0x0000df00ff017b82 */ /* 0x000fe20000000800 */
[----:B------:R-:W0:Y:S07]  /*0010*/  S2R R3, SR_TID.X ;  /* 0x0000000000037919 */ /* 0x000e2e0000002100 */
[----:B------:R-:W0:Y:S01]  /*0020*/  S2UR UR4, SR_CTAID.X ;  /* 0x00000000000479c3 */ /* 0x000e220000002500 */
[----:B------:R-:W-:Y:S01]  /*0030*/  BSSY.RECONVERGENT B0, `(.L_x_0) ;  /* 0x0000009000007945 */ /* 0x000fe20003800200 */
[----:B------:R-:W-:Y:S01]  /*0040*/  IMAD.MOV.U32 R4, RZ, RZ, RZ ;  /* 0x000000ffff047224 */ /* 0x000fe200078e00ff */
[----:B------:R-:W-:Y:S01]  /*0050*/  MOV R26, 0xc0 ;  /* 0x000000c0001a7802 */ /* 0x000fe20000000f00 */
[----:B------:R-:W-:-:S02]  /*0060*/  IMAD.MOV.U32 R27, RZ, RZ, 0x40240000 ;  /* 0x40240000ff1b7424 */ /* 0x000fc400078e00ff */
[----:B------:R-:W-:Y:S02]  /*0070*/  IMAD.MOV.U32 R28, RZ, RZ, RZ ;  /* 0x000000ffff1c7224 */ /* 0x000fe400078e00ff */
[----:B------:R-:W0:Y:S02]  /*0080*/  LDC R2, c[0x0][0x360] ;  /* 0x0000d800ff027b82 */ /* 0x000e240000000800 */
[----:B0-----:R-:W-:Y:S02]  /*0090*/  IMAD R2, R2, UR4, R3 ;  /* 0x0000000402027c24 */ /* 0x001fe4000f8e0203 */
[----:B------:R-:W-:-:S07]  /*00a0*/  IMAD.MOV.U32 R3, RZ, RZ, 0x40140000 ;  /* 0x40140000ff037424 */ /* 0x000fce00078e00ff */
[----:B------:R-:W-:Y:S05]  /*00b0*/  CALL.REL.NOINC `($_Z13Vmaximization10parametersPKdS1_S1_iPd$__internal_accurate_pow) ;  /* 0x0000003000d47944 */ /* 0x000fea0003c00000 */
[----:B------:R-:W-:Y:S05]  /*00c0*/  BSYNC.RECONVERGENT B0 ;  /* 0x0000000000007941 */ /* 0x000fea0003800200 */
.L_x_0:
[----:B------:R-:W0:Y:S01]  /*00d0*/  LDCU UR7, c[0x0][0x380] ;  /* 0x00007000ff0777ac */ /* 0x000e220008000800 */
[----:B------:R-:W1:Y:S01]  /*00e0*/  S2R R0, SR_TID.Y ;  /* 0x0000000000007919 */ /* 0x000e620000002200 */
[----:B------:R-:W-:Y:S02]  /*00f0*/  IMAD.MOV.U32 R8, RZ, RZ, R4 ;  /* 0x000000ffff087224 */ /* 0x000fe400078e0004 */
[----:B------:R-:W-:Y:S01]  /*0100*/  IMAD.MOV.U32 R9, RZ, RZ, R5 ;  /* 0x000000ffff097224 */ /* 0x000fe200078e0005 */
[----:B------:R-:W2:Y:S05]  /*0110*/  LDCU.64 UR14, c[0x0][0x358] ;  /* 0x00006b00ff0e77ac */ /* 0x000eaa0008000a00 */
[----:B------:R-:W-:Y:S01]  /*0120*/  DADD R10, -RZ, -R8 ;  /* 0x00000000ff0a7229 */ /* 0x000fe20000000908 */
[----:B0-----:R-:W-:-:S09]  /*0130*/  UISETP.GE.AND UP0, UPT, UR7, 0x1, UPT ;  /* 0x000000010700788c */ /* 0x001fd2000bf06270 */
[----:B--2---:R-:W-:Y:S05]  /*0140*/  BRA.U !UP0, `(.L_x_1) ;  /* 0x0000002d08247547 */ /* 0x004fea000b800000 */
[----:B------:R-:W1:Y:S01]  /*0150*/  LDC.64 R6, c[0x0][0x408] ;  /* 0x00010200ff067b82 */ /* 0x000e620000000a00 */
[----:B------:R-:W0:Y:S01]  /*0160*/  LDCU UR5, c[0x0][0x3e8] ;  /* 0x00007d00ff0577ac */ /* 0x000e220008000800 */
[----:B------:R-:W2:Y:S06]  /*0170*/  LDCU UR8, c[0x0][0x398] ;  /* 0x00007300ff0877ac */ /* 0x000eac0008000800 */
[----:B------:R-:W3:Y:S01]  /*0180*/  LDC.64 R4, c[0x0][0x400] ;  /* 0x00010000ff047b82 */ /* 0x000ee20000000a00 */
[----:B------:R-:W4:Y:S07]  /*0190*/  LDCU UR9, c[0x0][0x418] ;  /* 0x00008300ff0977ac */ /* 0x000f2e0008000800 */
[----:B------:R-:W5:Y:S01]  /*01a0*/  LDC.64 R12, c[0x0][0x3b8] ;  /* 0x0000ee00ff0c7b82 */ /* 0x000f620000000a00 */
[----:B-1----:R-:W-:-:S07]  /*01b0*/  IMAD.WIDE.U32 R6, R0, 0x8, R6 ;  /* 0x0000000800067825 */ /* 0x002fce00078e0006 */
[----:B------:R-:W1:Y:S01]  /*01c0*/  LDC.64 R14, c[0x0][0x3f0] ;  /* 0x0000fc00ff0e7b82 */ /* 0x000e620000000a00 */
[----:B------:R-:W4:Y:S01]  /*01d0*/  LDG.E.64 R6, desc[UR14][R6.64] ;  /* 0x0000000e06067981 */ /* 0x000f22000c1e1b00 */
[----:B---3--:R-:W-:-:S06]  /*01e0*/  IMAD.WIDE R4, R2, 0x8, R4 ;  /* 0x0000000802047825 */ /* 0x008fcc00078e0204 */
[----:B------:R-:W3:Y:S01]  /*01f0*/  LDG.E.64 R4, desc[UR14][R4.64] ;  /* 0x0000000e04047981 */ /* 0x000ee2000c1e1b00 */
[----:B--2---:R-:W-:Y:S01]  /*0200*/  UISETP.GE.AND UP0, UPT, UR8, 0x1, UPT ;  /* 0x000000010800788c */ /* 0x004fe2000bf06270 */
[----:B-----5:R-:W-:Y:S02]  /*0210*/  DADD R12, -R12, 1 ;  /* 0x3ff000000c0c7429 */ /* 0x020fe40000000100 */
[----:B-1----:R-:W-:-:S08]  /*0220*/  DADD R14, R14, 1 ;  /* 0x3ff000000e0e7429 */ /* 0x002fd00000000000 */
[----:B------:R-:W-:Y:S02]  /*0230*/  R2UR UR13, R13 ;  /* 0x000000000d0d72ca */ /* 0x000fe400000e0000 */
[----:B------:R-:W-:Y:S02]  /*0240*/  R2UR UR12, R12 ;  /* 0x000000000c0c72ca */ /* 0x000fe400000e0000 */
[----:B------:R-:W1:Y:S09]  /*0250*/  LDC.64 R12, c[0x0][0x3f8] ;  /* 0x0000fe00ff0c7b82 */ /* 0x000e720000000a00 */
[----:B------:R-:W-:-:S02]  /*0260*/  USHF.R.U32.HI UR4, URZ, 0x14, UR13 ;  /* 0x00000014ff047899 */ /* 0x000fc4000801160d */
[----:B------:R-:W-:Y:S01]  /*0270*/  IMAD.U32 R17, RZ, RZ, UR13 ;  /* 0x0000000dff117e24 */ /* 0x000fe2000f8e00ff */
[----:B------:R-:W-:Y:S01]  /*0280*/  UISETP.GE.AND UP2, UPT, UR13, URZ, UPT ;  /* 0x000000ff0d00728c */ /* 0x000fe2000bf46270 */
[----:B------:R-:W-:Y:S01]  /*0290*/  IMAD.U32 R16, RZ, RZ, UR12 ;  /* 0x0000000cff107e24 */ /* 0x000fe2000f8e00ff */
[----:B------:R-:W-:Y:S02]  /*02a0*/  ULOP3.LUT UR4, UR4, 0x7ff, URZ, 0xc0, !UPT ;  /* 0x000007ff04047892 */ /* 0x000fe4000f8ec0ff */
[----:B------:R-:W-:Y:S02]  /*02b0*/  USEL UR17, URZ, 0x7ff00000, !UP2 ;  /* 0x7ff00000ff117887 */ /* 0x000fe4000d000000 */
[----:B------:R-:W-:Y:S02]  /*02c0*/  UIADD3 UR4, UPT, UPT, UR4, -0x3f4, URZ ;  /* 0xfffffc0c04047890 */ /* 0x000fe4000fffe0ff */
[----:B------:R-:W-:Y:S02]  /*02d0*/  ULOP3.LUT UR18, UR13, 0x7fffffff, URZ, 0xc0, !UPT ;  /* 0x7fffffff0d127892 */ /* 0x000fe4000f8ec0ff */
[----:B------:R-:W-:-:S02]  /*02e0*/  USHF.L.U32 UR16, UR12, UR4, URZ ;  /* 0x000000040c107299 */ /* 0x000fc400080006ff */
[----:B------:R-:W-:Y:S02]  /*02f0*/  USHF.L.U64.HI UR6, UR12, UR4, UR13 ;  /* 0x000000040c067299 */ /* 0x000fe4000801020d */
[----:B------:R-:W-:Y:S02]  /*0300*/  UISETP.NE.U32.AND UP1, UPT, UR16, URZ, UPT ;  /* 0x000000ff1000728c */ /* 0x000fe4000bf25070 */
[----:B0-----:R-:W-:Y:S02]  /*0310*/  UIADD3 UR4, UPT, UPT, UR5, -0x1, URZ ;  /* 0xffffffff05047890 */ /* 0x001fe4000fffe0ff */
[----:B------:R-:W-:Y:S02]  /*0320*/  UISETP.NE.AND.EX UP1, UPT, UR6, -0x80000000, UPT, UP1 ;  /* 0x800000000600788c */ /* 0x000fe4000bf25310 */
[----:B----4-:R-:W-:Y:S02]  /*0330*/  UISETP.LE.OR UP0, UPT, UR4, UR9, !UP0 ;  /* 0x000000090400728c */ /* 0x010fe4000c703670 */
[----:B------:R-:W-:-:S02]  /*0340*/  UIADD3 UR19, UPT, UPT, UR17, -0x80000000, URZ ;  /* 0x8000000011137890 */ /* 0x000fc4000fffe0ff */
[----:B------:R-:W-:Y:S02]  /*0350*/  PLOP3.LUT P0, PT, PT, PT, UP1, 0x80, 0x8 ;  /* 0x000000000008781c */ /* 0x000fe40003f0f018 */
[----:B------:R-:W-:-:S04]  /*0360*/  PLOP3.LUT P1, PT, PT, PT, UP1, 0x80, 0x8 ;  /* 0x000000000008781c */ /* 0x000fc80003f2f018 */
[----:B------:R-:W-:-:S07]  /*0370*/  PLOP3.LUT P1, PT, P1, PT, PT, 0x8, 0x80 ;  /* 0x000000000080781c */ /* 0x000fce0000f2e170 */
[----:B------:R-:W-:Y:S02]  /*0380*/  DSETP.NEU.AND P0, PT, |R16|, 0.5, !P0 ;  /* 0x3fe000001000742a */ /* 0x000fe4000470d200 */
[----:B-1----:R-:W-:Y:S01]  /*0390*/  DMUL R6, R6, R12 ;  /* 0x0000000c06067228 */ /* 0x002fe20000000000 */
[----:B------:R-:W0:Y:S07]  /*03a0*/  FRND.F64.TRUNC R12, UR12 ;  /* 0x0000000c000c7d13 */ /* 0x000e2e000830d800 */
[----:B---3--:R-:W-:Y:S01]  /*03b0*/  DFMA R14, R14, R4, R6 ;  /* 0x000000040e0e722b */ /* 0x008fe20000000006 */
[----:B------:R-:W-:Y:S10]  /*03c0*/  BRA.U UP0, `(.L_x_2) ;  /* 0x0000001100fc7547 */ /* 0x000ff4000b800000 */
[----:B------:R-:W-:Y:S01]  /*03d0*/  IMAD R32, R0, UR8, RZ ;  /* 0x0000000800207c24 */ /* 0x000fe2000f8e02ff */
[----:B------:R-:W-:Y:S02]  /*03e0*/  ULOP3.LUT UR20, UR8, 0xf, URZ, 0xc0, !UPT ;  /* 0x0000000f08147892 */ /* 0x000fe4000f8ec0ff */
[----:B------:R-:W-:Y:S01]  /*03f0*/  ULOP3.LUT UR21, UR8, 0x7, URZ, 0xc0, !UPT ;  /* 0x0000000708157892 */ /* 0x000fe2000f8ec0ff */
[----:B------:R-:W-:-:S11]  /*0400*/  UMOV UR4, URZ ;  /* 0x000000ff00047c82 */ /* 0x000fd60008000000 */
.L_x_18:
[----:B------:R-:W1:Y:S01]  /*0410*/  LDCU UR11, c[0x0][0x398] ;  /* 0x00007300ff0b77ac */ /* 0x000e620008000800 */
[----:B------:R-:W-:Y:S01]  /*0420*/  CS2R R16, SRZ ;  /* 0x0000000000107805 */ /* 0x000fe2000001ff00 */
[----:B------:R-:W2:Y:S01]  /*0430*/  LDCU UR5, c[0x0][0x380] ;  /* 0x00007000ff0577ac */ /* 0x000ea20008000800 */
[----:B------:R-:W2:Y:S01]  /*0440*/  LDCU UR7, c[0x0][0x418] ;  /* 0x00008300ff0777ac */ /* 0x000ea20008000800 */
[----:B-1----:R-:W-:Y:S02]  /*0450*/  UISETP.GE.U32.AND UP0, UPT, UR11, 0x10, UPT ;  /* 0x000000100b00788c */ /* 0x002fe4000bf06070 */
[----:B--2---:R-:W-:-:S04]  /*0460*/  UIMAD UR5, UR5, UR7, UR5 ;  /* 0x00000007050572a4 */ /* 0x004fc8000f8e0205 */
[----:B------:R-:W-:-:S04]  /*0470*/  UIADD3 UR5, UPT, UPT, UR5, UR4, URZ ;  /* 0x0000000405057290 */ /* 0x000fc8000fffe0ff */
[----:B------:R-:W-:-:S03]  /*0480*/  UIMAD UR10, UR5, UR11, URZ ;  /* 0x0000000b050a72a4 */ /* 0x000fc6000f8e02ff */
[----:B------:R-:W-:Y:S01]  /*0490*/  UMOV UR5, URZ ;  /* 0x000000ff00057c82 */ /* 0x000fe20008000000 */
[----:B------:R-:W-:Y:S08]  /*04a0*/  BRA.U !UP0, `(.L_x_3) ;  /* 0x00000005080c7547 */ /* 0x000ff0000b800000 */
[----:B------:R-:W1:Y:S01]  /*04b0*/  LDCU.64 UR8, c[0x0][0x410] ;  /* 0x00008200ff0877ac */ /* 0x000e620008000a00 */
[----:B------:R-:W-:Y:S01]  /*04c0*/  IMAD.U32 R3, RZ, RZ, UR10 ;  /* 0x0000000aff037e24 */ /* 0x000fe2000f8e00ff */
[----:B------:R-:W-:Y:S01]  /*04d0*/  CS2R R16, SRZ ;  /* 0x0000000000107805 */ /* 0x000fe2000001ff00 */
[----:B------:R-:W-:-:S04]  /*04e0*/  ULOP3.LUT UR5, UR11, 0x7ffffff0, URZ, 0xc0, !UPT ;  /* 0x7ffffff00b057892 */ /* 0x000fc8000f8ec0ff */
[----:B------:R-:W-:Y:S01]  /*04f0*/  UIADD3 UR7, UPT, UPT, -UR5, URZ, URZ ;  /* 0x000000ff05077290 */ /* 0x000fe2000fffe1ff */
[----:B-1----:R-:W-:-:S04]  /*0500*/  LEA R20, P2, R32, UR8, 0x3 ;  /* 0x0000000820147c11 */ /* 0x002fc8000f8418ff */
[----:B------:R-:W-:Y:S02]  /*0510*/  IADD3 R20, P3, PT, R20, 0x40, RZ ;  /* 0x0000004014147810 */ /* 0x000fe40007f7e0ff */
[----:B------:R-:W-:-:S05]  /*0520*/  LEA.HI.X R21, R32, UR9, RZ, 0x3, P2 ;  /* 0x0000000920157c11 */ /* 0x000fca00090f1cff */
[----:B------:R-:W-:-:S07]  /*0530*/  IMAD.X R21, RZ, RZ, R21, P3 ;  /* 0x000000ffff157224 */ /* 0x000fce00018e0615 */
.L_x_4:
[----:B------:R-:W1:Y:S01]  /*0540*/  LDC.64 R6, c[0x0][0x420] ;  /* 0x00010800ff067b82 */ /* 0x000e620000000a00 */
[----:B------:R-:W-:Y:S02]  /*0550*/  IMAD.MOV.U32 R4, RZ, RZ, R20 ;  /* 0x000000ffff047224 */ /* 0x000fe400078e0014 */
[----:B------:R-:W-:-:S05]  /*0560*/  IMAD.MOV.U32 R5, RZ, RZ, R21 ;  /* 0x000000ffff057224 */ /* 0x000fca00078e0015 */
[----:B------:R-:W2:Y:S04]  /*0570*/  LDG.E.64 R34, desc[UR14][R4.64+-0x40] ;  /* 0xffffc00e04227981 */ /* 0x000ea8000c1e1b00 */
[----:B------:R-:W3:Y:S04]  /*0580*/  LDG.E.64 R30, desc[UR14][R4.64+-0x38] ;  /* 0xffffc80e041e7981 */ /* 0x000ee8000c1e1b00 */
[----:B------:R-:W4:Y:S04]  /*0590*/  LDG.E.64 R28, desc[UR14][R4.64+-0x30] ;  /* 0xffffd00e041c7981 */ /* 0x000f28000c1e1b00 */
[----:B------:R-:W5:Y:S01]  /*05a0*/  LDG.E.64 R22, desc[UR14][R4.64+-0x28] ;  /* 0xffffd80e04167981 */ /* 0x000f62000c1e1b00 */
[----:B-1----:R-:W-:-:S05]  /*05b0*/  IMAD.WIDE R6, R3, 0x8, R6 ;  /* 0x0000000803067825 */ /* 0x002fca00078e0206 */
[----:B------:R-:W2:Y:S04]  /*05c0*/  LDG.E.64 R20, desc[UR14][R6.64] ;  /* 0x0000000e06147981 */ /* 0x000ea8000c1e1b00 */
[----:B------:R-:W3:Y:S04]  /*05d0*/  LDG.E.64 R24, desc[UR14][R6.64+0x8] ;  /* 0x0000080e06187981 */ /* 0x000ee8000c1e1b00 */
[----:B------:R-:W4:Y:S04]  /*05e0*/  LDG.E.64 R18, desc[UR14][R6.64+0x10] ;  /* 0x0000100e06127981 */ /* 0x000f28000c1e1b00 */
[----:B------:R-:W5:Y:S01]  /*05f0*/  LDG.E.64 R26, desc[UR14][R6.64+0x18] ;  /* 0x0000180e061a7981 */ /* 0x000f62000c1e1b00 */
[----:B--2---:R-:W-:-:S03]  /*0600*/  DFMA R16, R34, R20, R16 ;  /* 0x000000142210722b */ /* 0x004fc60000000010 */
[----:B------:R-:W2:Y:S04]  /*0610*/  LDG.E.64 R20, desc[UR14][R4.64+-0x20] ;  /* 0xffffe00e04147981 */ /* 0x000ea8000c1e1b00 */
[----:B------:R-:W2:Y:S01]  /*0620*/  LDG.E.64 R34, desc[UR14][R6.64+0x20] ;  /* 0x0000200e06227981 */ /* 0x000ea2000c1e1b00 */
[----:B---3--:R-:W-:-:S03]  /*0630*/  DFMA R16, R30, R24, R16 ;  /* 0x000000181e10722b */ /* 0x008fc60000000010 */
[----:B------:R-:W3:Y:S04]  /*0640*/  LDG.E.64 R24, desc[UR14][R4.64+-0x18] ;  /* 0xffffe80e04187981 */ /* 0x000ee8000c1e1b00 */
[----:B------:R-:W3:Y:S01]  /*0650*/  LDG.E.64 R30, desc[UR14][R6.64+0x28] ;  /* 0x0000280e061e7981 */ /* 0x000ee2000c1e1b00 */
[----:B----4-:R-:W-:-:S03]  /*0660*/  DFMA R16, R28, R18, R16 ;  /* 0x000000121c10722b */ /* 0x010fc60000000010 */
[----:B------:R-:W4:Y:S04]  /*0670*/  LDG.E.64 R28, desc[UR14][R4.64+-0x10] ;  /* 0xfffff00e041c7981 */ /* 0x000f28000c1e1b00 */
[----:B------:R-:W4:Y:S01]  /*0680*/  LDG.E.64 R18, desc[UR14][R6.64+0x30] ;  /* 0x0000300e06127981 */ /* 0x000f22000c1e1b00 */
[----:B-----5:R-:W-:-:S03]  /*0690*/  DFMA R26, R22, R26, R16 ;  /* 0x0000001a161a722b */ /* 0x020fc60000000010 */
[----:B------:R-:W5:Y:S04]  /*06a0*/  LDG.E.64 R16, desc[UR14][R4.64+-0x8] ;  /* 0xfffff80e04107981 */ /* 0x000f68000c1e1b00 */
        /* <DEDUP_REMOVED lines=25> */
[----:B------:R-:W-:-:S04]  /*0840*/  UIADD3 UR7, UPT, UPT, UR7, 0x10, URZ ;  /* 0x0000001007077890 */ /* 0x000fc8000fffe0ff */
[----:B------:R-:W-:Y:S01]  /*0850*/  UISETP.NE.AND UP0, UPT, UR7, URZ, UPT ;  /* 0x000000ff0700728c */ /* 0x000fe2000bf05270 */
[----:B------:R-:W-:Y:S01]  /*0860*/  VIADD R3, R3, 0x10 ;  /* 0x0000001003037836 */ /* 0x000fe20000000000 */
[----:B--2---:R-:W-:-:S08]  /*0870*/  DFMA R16, R20, R22, R16 ;  /* 0x000000161410722b */ /* 0x004fd00000000010 */
[----:B---3--:R-:W-:Y:S01]  /*0880*/  DFMA R16, R24, R26, R16 ;  /* 0x0000001a1810722b */ /* 0x008fe20000000010 */
[----:B------:R-:W-:-:S07]  /*0890*/  IADD3 R20, P2, PT, R4, 0x80, RZ ;  /* 0x0000008004147810 */ /* 0x000fce0007f5e0ff */
[----:B----4-:R-:W-:Y:S01]  /*08a0*/  DFMA R16, R30, R34, R16 ;  /* 0x000000221e10722b */ /* 0x010fe20000000010 */
[----:B------:R-:W-:-:S07]  /*08b0*/  IMAD.X R21, RZ, RZ, R5, P2 ;  /* 0x000000ffff157224 */ /* 0x000fce00010e0605 */
[----:B-----5:R-:W-:Y:S01]  /*08c0*/  DFMA R16, R28, R18, R16 ;  /* 0x000000121c10722b */ /* 0x020fe20000000010 */
[----:B------:R-:W-:Y:S10]  /*08d0*/  BRA.U UP0, `(.L_x_4) ;  /* 0xfffffffd00187547 */ /* 0x000ff4000b83ffff */
.L_x_3:
[----:B------:R-:W-:-:S09]  /*08e0*/  UISETP.NE.AND UP0, UPT, UR20, URZ, UPT ;  /* 0x000000ff1400728c */ /* 0x000fd2000bf05270 */
[----:B------:R-:W-:Y:S05]  /*08f0*/  BRA.U !UP0, `(.L_x_5) ;  /* 0x0000000508d07547 */ /* 0x000fea000b800000 */
[----:B------:R-:W-:Y:S02]  /*0900*/  UIADD3 UR7, UPT, UPT, UR20, -0x1, URZ ;  /* 0xffffffff14077890 */ /* 0x000fe4000fffe0ff */
[----:B------:R-:W-:Y:S02]  /*0910*/  UISETP.NE.AND UP1, UPT, UR21, URZ, UPT ;  /* 0x000000ff1500728c */ /* 0x000fe4000bf25270 */
[----:B------:R-:W-:-:S09]  /*0920*/  UISETP.GE.U32.AND UP0, UPT, UR7, 0x7, UPT ;  /* 0x000000070700788c */ /* 0x000fd2000bf06070 */
[----:B------:R-:W-:Y:S05]  /*0930*/  BRA.U !UP0, `(.L_x_6) ;  /* 0x0000000108d47547 */ /* 0x000fea000b800000 */
[----:B------:R-:W1:Y:S01]  /*0940*/  LDCU.64 UR8, c[0x0][0x420] ;  /* 0x00008400ff0877ac */ /* 0x000e620008000a00 */
[----:B------:R-:W2:Y:S01]  /*0950*/  LDC.64 R24, c[0x0][0x410] ;  /* 0x00010400ff187b82 */ /* 0x000ea20000000a00 */
[----:B------:R-:W-:Y:S01]  /*0960*/  IMAD.U32 R3, RZ, RZ, UR11 ;  /* 0x0000000bff037e24 */ /* 0x000fe2000f8e00ff */
[----:B------:R-:W-:Y:S01]  /*0970*/  IADD3 R5, P2, PT, R32, UR5, RZ ;  /* 0x0000000520057c10 */ /* 0x000fe2000ff5e0ff */
[----:B------:R-:W3:Y:S02]  /*0980*/  LDCU.64 UR22, c[0x0][0x410] ;  /* 0x00008200ff1677ac */ /* 0x000ee40008000a00 */
[----:B------:R-:W-:Y:S01]  /*0990*/  IMAD R3, R0, R3, UR5 ;  /* 0x0000000500037e24 */ /* 0x000fe2000f8e0203 */
[----:B------:R-:W-:Y:S01]  /*09a0*/  UIADD3 UR7, UPT, UPT, UR10, UR5, URZ ;  /* 0x000000050a077290 */ /* 0x000fe2000fffe0ff */
[----:B------:R-:W-:-:S03]  /*09b0*/  IMAD.X R6, RZ, RZ, RZ, P2 ;  /* 0x000000ffff067224 */ /* 0x000fc600010e06ff */
[----:B-1----:R-:W-:Y:S01]  /*09c0*/  UIMAD.WIDE UR8, UR7, 0x8, UR8 ;  /* 0x00000008070878a5 */ /* 0x002fe2000f8e0208 */
[----:B---3--:R-:W-:-:S05]  /*09d0*/  LEA R4, P2, R5, UR22, 0x3 ;  /* 0x0000001605047c11 */ /* 0x008fca000f8418ff */
[----:B------:R-:W-:Y:S02]  /*09e0*/  IMAD.U32 R34, RZ, RZ, UR8 ;  /* 0x00000008ff227e24 */ /* 0x000fe4000f8e00ff */
[----:B------:R-:W-:Y:S02]  /*09f0*/  IMAD.U32 R35, RZ, RZ, UR9 ;  /* 0x00000009ff237e24 */ /* 0x000fe4000f8e00ff */
[----:B--2---:R-:W-:Y:S01]  /*0a00*/  IMAD.WIDE.U32 R24, R3, 0x8, R24 ;  /* 0x0000000803187825 */ /* 0x004fe200078e0018 */
[----:B------:R-:W-:-:S03]  /*0a10*/  LEA.HI.X R5, R5, UR23, R6, 0x3, P2 ;  /* 0x0000001705057c11 */ /* 0x000fc600090f1c06 */
[----:B------:R-:W2:Y:S01]  /*0a20*/  LDG.E.64 R34, desc[UR14][R34.64] ;  /* 0x0000000e22227981 */ /* 0x000ea2000c1e1b00 */
[----:B------:R-:W-:-:S03]  /*0a30*/  IMAD.U32 R26, RZ, RZ, UR8 ;  /* 0x00000008ff1a7e24 */ /* 0x000fc6000f8e00ff */
[----:B------:R-:W2:Y:S01]  /*0a40*/  LDG.E.64 R24, desc[UR14][R24.64] ;  /* 0x0000000e18187981 */ /* 0x000ea2000c1e1b00 */
[----:B------:R-:W-:-:S03]  /*0a50*/  IMAD.U32 R27, RZ, RZ, UR9 ;  /* 0x00000009ff1b7e24 */ /* 0x000fc6000f8e00ff */
[----:B------:R-:W3:Y:S01]  /*0a60*/  LDG.E.64 R28, desc[UR14][R4.64+0x8] ;  /* 0x0000080e041c7981 */ /* 0x000ee2000c1e1b00 */
[----:B------:R-:W-:-:S03]  /*0a70*/  IMAD.U32 R22, RZ, RZ, UR8 ;  /* 0x00000008ff167e24 */ /* 0x000fc6000f8e00ff */
[----:B------:R-:W3:Y:S01]  /*0a80*/  LDG.E.64 R26, desc[UR14][R26.64+0x8] ;  /* 0x0000080e1a1a7981 */ /* 0x000ee2000c1e1b00 */
[----:B------:R-:W-:-:S03]  /*0a90*/  IMAD.U32 R23, RZ, RZ, UR9 ;  /* 0x00000009ff177e24 */ /* 0x000fc6000f8e00ff */
[----:B------:R-:W4:Y:S04]  /*0aa0*/  LDG.E.64 R20, desc[UR14][R4.64+0x10] ;  /* 0x0000100e04147981 */ /* 0x000f28000c1e1b00 */
[----:B------:R-:W4:Y:S01]  /*0ab0*/  LDG.E.64 R22, desc[UR14][R22.64+0x10] ;  /* 0x0000100e16167981 */ /* 0x000f22000c1e1b00 */
[----:B------:R-:W-:Y:S02]  /*0ac0*/  IMAD.U32 R6, RZ, RZ, UR8 ;  /* 0x00000008ff067e24 */ /* 0x000fe4000f8e00ff */
[----:B------:R-:W-:Y:S01]  /*0ad0*/  IMAD.U32 R7, RZ, RZ, UR9 ;  /* 0x00000009ff077e24 */ /* 0x000fe2000f8e00ff */
[----:B------:R-:W5:Y:S01]  /*0ae0*/  LDG.E.64 R18, desc[UR14][R4.64+0x18] ;  /* 0x0000180e04127981 */ /* 0x000f62000c1e1b00 */
[----:B------:R-:W-:-:S04]  /*0af0*/  IMAD.U32 R36, RZ, RZ, UR8 ;  /* 0x00000008ff247e24 */ /* 0x000fc8000f8e00ff */
[----:B------:R-:W5:Y:S01]  /*0b00*/  LDG.E.64 R6, desc[UR14][R6.64+0x18] ;  /* 0x0000180e06067981 */ /* 0x000f62000c1e1b00 */
[----:B------:R-:W-:Y:S02]  /*0b10*/  IMAD.U32 R37, RZ, RZ, UR9 ;  /* 0x00000009ff257e24 */ /* 0x000fe4000f8e00ff */
[----:B------:R-:W-:Y:S02]  /*0b20*/  IMAD.U32 R30, RZ, RZ, UR8 ;  /* 0x00000008ff1e7e24 */ /* 0x000fe4000f8e00ff */
[----:B------:R-:W-:-:S06]  /*0b30*/  IMAD.U32 R31, RZ, RZ, UR9 ;  /* 0x00000009ff1f7e24 */ /* 0x000fcc000f8e00ff */
[----:B------:R-:W5:Y:S01]  /*0b40*/  LDG.E.64 R30, desc[UR14][R30.64+0x28] ;  /* 0x0000280e1e1e7981 */ /* 0x000f62000c1e1b00 */
[----:B--2---:R-:W-:-:S03]  /*0b50*/  DFMA R34, R24, R34, R16 ;  /* 0x000000221822722b */ /* 0x004fc60000000010 */
[----:B------:R-:W2:Y:S04]  /*0b60*/  LDG.E.64 R16, desc[UR14][R36.64+0x20] ;  /* 0x0000200e24107981 */ /* 0x000ea8000c1e1b00 */
[----:B------:R-:W2:Y:S01]  /*0b70*/  LDG.E.64 R24, desc[UR14][R4.64+0x20] ;  /* 0x0000200e04187981 */ /* 0x000ea2000c1e1b00 */
[----:B---3--:R-:W-:-:S03]  /*0b80*/  DFMA R26, R28, R26, R34 ;  /* 0x0000001a1c1a722b */ /* 0x008fc60000000022 */
[----:B------:R-:W3:Y:S01]  /*0b90*/  LDG.E.64 R28, desc[UR14][R4.64+0x28] ;  /* 0x0000280e041c7981 */ /* 0x000ee2000c1e1b00 */
[----:B------:R-:W-:Y:S02]  /*0ba0*/  IMAD.U32 R34, RZ, RZ, UR8 ;  /* 0x00000008ff227e24 */ /* 0x000fe4000f8e00ff */
[----:B------:R-:W-:Y:S01]  /*0bb0*/  IMAD.U32 R35, RZ, RZ, UR9 ;  /* 0x00000009ff237e24 */ /* 0x000fe2000f8e00ff */
[----:B------:R-:W3:Y:S01]  /*0bc0*/  LDG.E.64 R36, desc[UR14][R4.64+0x38] ;  /* 0x0000380e04247981 */ /* 0x000ee2000c1e1b00 */
[----:B----4-:R-:W-:-:S03]  /*0bd0*/  DFMA R20, R20, R22, R26 ;  /* 0x000000161414722b */ /* 0x010fc6000000001a */
[----:B------:R-:W4:Y:S01]  /*0be0*/  LDG.E.64 R26, desc[UR14][R4.64+0x30] ;  /* 0x0000300e041a7981 */ /* 0x000f22000c1e1b00 */
[----:B------:R-:W-:-:S03]  /*0bf0*/  IMAD.U32 R22, RZ, RZ, UR8 ;  /* 0x00000008ff167e24 */ /* 0x000fc6000f8e00ff */
[----:B------:R-:W4:Y:S01]  /*0c00*/  LDG.E.64 R34, desc[UR14][R34.64+0x30] ;  /* 0x0000300e22227981 */ /* 0x000f22000c1e1b00 */
[----:B------:R-:W-:-:S06]  /*0c10*/  IMAD.U32 R23, RZ, RZ, UR9 ;  /* 0x00000009ff177e24 */ /* 0x000fcc000f8e00ff */
[----:B------:R-:W4:Y:S01]  /*0c20*/  LDG.E.64 R22, desc[UR14][R22.64+0x38] ;  /* 0x0000380e16167981 */ /* 0x000f22000c1e1b00 */
[----:B-----5:R-:W-:Y:S01]  /*0c30*/  DFMA R6, R18, R6, R20 ;  /* 0x000000061206722b */ /* 0x020fe20000000014 */
[----:B------:R-:W-:-:S07]  /*0c40*/  UIADD3 UR5, UPT, UPT, UR5, 0x8, URZ ;  /* 0x0000000805057890 */ /* 0x000fce000fffe0ff */
[----:B--2---:R-:W-:-:S08]  /*0c50*/  DFMA R6, R24, R16, R6 ;  /* 0x000000101806722b */ /* 0x004fd00000000006 */
[----:B---3--:R-:W-:-:S08]  /*0c60*/  DFMA R6, R28, R30, R6 ;  /* 0x0000001e1c06722b */ /* 0x008fd00000000006 */
[----:B----4-:R-:W-:-:S08]  /*0c70*/  DFMA R6, R26, R34, R6 ;  /* 0x000000221a06722b */ /* 0x010fd00000000006 */
[----:B------:R-:W-:-:S11]  /*0c80*/  DFMA R16, R36, R22, R6 ;  /* 0x000000162410722b */ /* 0x000fd60000000006 */
.L_x_6:
[----:B------:R-:W-:Y:S05]  /*0c90*/  BRA.U !UP1, `(.L_x_5) ;  /* 0x0000000109e87547 */ /* 0x000fea000b800000 */
[----:B------:R-:W-:Y:S02]  /*0ca0*/  UIADD3 UR7, UPT, UPT, UR21, -0x1, URZ ;  /* 0xffffffff15077890 */ /* 0x000fe4000fffe0ff */
[----:B------:R-:W-:Y:S02]  /*0cb0*/  ULOP3.LUT UP1, UR8, UR11, 0x3, URZ, 0xc0, !UPT ;  /* 0x000000030b087892 */ /* 0x000fe4000f82c0ff */
[----:B------:R-:W-:-:S09]  /*0cc0*/  UISETP.GE.U32.AND UP0, UPT, UR7, 0x3, UPT ;  /* 0x000000030700788c */ /* 0x000fd2000bf06070 */
[----:B------:R-:W-:Y:S05]  /*0cd0*/  BRA.U !UP0, `(.L_x_7) ;  /* 0x0000000108687547 */ /* 0x000fea000b800000 */
[----:B------:R-:W1:Y:S01]  /*0ce0*/  LDC.64 R4, c[0x0][0x410] ;  /* 0x00010400ff047b82 */ /* 0x000e620000000a00 */
[----:B------:R-:W2:Y:S01]  /*0cf0*/  LDCU.64 UR22, c[0x0][0x410] ;  /* 0x00008200ff1677ac */ /* 0x000ea20008000a00 */
[----:B------:R-:W-:Y:S01]  /*0d00*/  IMAD.U32 R29, RZ, RZ, UR11 ;  /* 0x0000000bff1d7e24 */ /* 0x000fe2000f8e00ff */
[----:B------:R-:W-:Y:S01]  /*0d10*/  IADD3 R3, P2, PT, R32, UR5, RZ ;  /* 0x0000000520037c10 */ /* 0x000fe2000ff5e0ff */
[----:B------:R-:W-:Y:S02]  /*0d20*/  UIADD3 UR7, UPT, UPT, UR10, UR5, URZ ;  /* 0x000000050a077290 */ /* 0x000fe4000fffe0ff */
[----:B------:R-:W-:Y:S02]  /*0d30*/  IMAD R29, R0, R29, UR5 ;  /* 0x00000005001d7e24 */ /* 0x000fe4000f8e021d */
[----:B------:R-:W3:Y:S02]  /*0d40*/  LDC.64 R34, c[0x0][0x420] ;  /* 0x00010800ff227b82 */ /* 0x000ee40000000a00 */
[----:B------:R-:W-:-:S02]  /*0d50*/  IMAD.U32 R7, RZ, RZ, UR7 ;  /* 0x00000007ff077e24 */ /* 0x000fc4000f8e00ff */
[----:B-1----:R-:W-:-:S04]  /*0d60*/  IMAD.WIDE.U32 R28, R29, 0x8, R4 ;  /* 0x000000081d1c7825 */ /* 0x002fc800078e0004 */
[----:B------:R-:W-:Y:S01]  /*0d70*/  IMAD.X R4, RZ, RZ, RZ, P2 ;  /* 0x000000ffff047224 */ /* 0x000fe200010e06ff */
[----:B--2---:R-:W-:Y:S01]  /*0d80*/  LEA R26, P2, R3, UR22, 0x3 ;  /* 0x00000016031a7c11 */ /* 0x004fe2000f8418ff */
[----:B------:R-:W2:Y:S01]  /*0d90*/  LDG.E.64 R28, desc[UR14][R28.64] ;  /* 0x0000000e1c1c7981 */ /* 0x000ea2000c1e1b00 */
[----:B---3--:R-:W-:Y:S02]  /*0da0*/  IMAD.WIDE R34, R7, 0x8, R34 ;  /* 0x0000000807227825 */ /* 0x008fe400078e0222 */
[----:B------:R-:W-:-:S03]  /*0db0*/  LEA.HI.X R27, R3, UR23, R4, 0x3, P2 ;  /* 0x00000017031b7c11 */ /* 0x000fc600090f1c04 */
[----:B------:R-:W2:Y:S04]  /*0dc0*/  LDG.E.64 R30, desc[UR14][R34.64] ;  /* 0x0000000e221e7981 */ /* 0x000ea8000c1e1b00 */
[----:B------:R-:W3:Y:S04]  /*0dd0*/  LDG.E.64 R20, desc[UR14][R34.64+0x8] ;  /* 0x0000080e22147981 */ /* 0x000ee8000c1e1b00 */
[----:B------:R-:W3:Y:S04]  /*0de0*/  LDG.E.64 R18, desc[UR14][R26.64+0x8] ;  /* 0x0000080e1a127981 */ /* 0x000ee8000c1e1b00 */
[----:B------:R-:W4:Y:S04]  /*0df0*/  LDG.E.64 R6, desc[UR14][R34.64+0x10] ;  /* 0x0000100e22067981 */ /* 0x000f28000c1e1b00 */
[----:B------:R-:W4:Y:S04]  /*0e00*/  LDG.E.64 R4, desc[UR14][R26.64+0x10] ;  /* 0x0000100e1a047981 */ /* 0x000f28000c1e1b00 */
[----:B------:R-:W5:Y:S04]  /*0e10*/  LDG.E.64 R22, desc[UR14][R34.64+0x18] ;  /* 0x0000180e22167981 */ /* 0x000f68000c1e1b00 */
[----:B------:R-:W5:Y:S01]  /*0e20*/  LDG.E.64 R24, desc[UR14][R26.64+0x18] ;  /* 0x0000180e1a187981 */ /* 0x000f62000c1e1b00 */
[----:B------:R-:W-:Y:S01]  /*0e30*/  UIADD3 UR5, UPT, UPT, UR5, 0x4, URZ ;  /* 0x0000000405057890 */ /* 0x000fe2000fffe0ff */
[----:B--2---:R-:W-:-:S08]  /*0e40*/  DFMA R30, R28, R30, R16 ;  /* 0x0000001e1c1e722b */ /* 0x004fd00000000010 */
[----:B---3--:R-:W-:-:S08]  /*0e50*/  DFMA R18, R18, R20, R30 ;  /* 0x000000141212722b */ /* 0x008fd0000000001e */
[----:B----4-:R-:W-:-:S08]  /*0e60*/  DFMA R4, R4, R6, R18 ;  /* 0x000000060404722b */ /* 0x010fd00000000012 */
[----:B-----5:R-:W-:-:S11]  /*0e70*/  DFMA R16, R24, R22, R4 ;  /* 0x000000161810722b */ /* 0x020fd60000000004 */
.L_x_7:
[----:B------:R-:W-:Y:S05]  /*0e80*/  BRA.U !UP1, `(.L_x_5) ;  /* 0x00000001096c7547 */ /* 0x000fea000b800000 */
[----:B------:R-:W1:Y:S01]  /*0e90*/  LDC.64 R4, c[0x0][0x410] ;  /* 0x00010400ff047b82 */ /* 0x000e620000000a00 */
[----:B------:R-:W-:Y:S01]  /*0ea0*/  UIADD3 UR7, UPT, UPT, UR10, UR5, URZ ;  /* 0x000000050a077290 */ /* 0x000fe2000fffe0ff */
[----:B------:R-:W-:-:S04]  /*0eb0*/  IMAD.U32 R3, RZ, RZ, UR11 ;  /* 0x0000000bff037e24 */ /* 0x000fc8000f8e00ff */
[----:B------:R-:W-:Y:S02]  /*0ec0*/  IMAD R3, R0, R3, UR5 ;  /* 0x0000000500037e24 */ /* 0x000fe4000f8e0203 */
[----:B------:R-:W2:Y:S01]  /*0ed0*/  LDC.64 R22, c[0x0][0x420] ;  /* 0x00010800ff167b82 */ /* 0x000ea20000000a00 */
[----:B------:R-:W-:Y:S02]  /*0ee0*/  IMAD.U32 R7, RZ, RZ, UR7 ;  /* 0x00000007ff077e24 */ /* 0x000fe4000f8e00ff */
[----:B-1----:R-:W-:-:S06]  /*0ef0*/  IMAD.WIDE.U32 R4, R3, 0x8, R4 ;  /* 0x0000000803047825 */ /* 0x002fcc00078e0004 */
[----:B------:R-:W3:Y:S01]  /*0f00*/  LDG.E.64 R4, desc[UR14][R4.64] ;  /* 0x0000000e04047981 */ /* 0x000ee2000c1e1b00 */
[----:B--2---:R-:W-:-:S05]  /*0f10*/  IMAD.WIDE R22, R7, 0x8, R22 ;  /* 0x0000000807167825 */ /* 0x004fca00078e0216 */
[----:B------:R-:W3:Y:S01]  /*0f20*/  LDG.E.64 R6, desc[UR14][R22.64] ;  /* 0x0000000e16067981 */ /* 0x000ee2000c1e1b00 */
[----:B------:R-:W-:Y:S01]  /*0f30*/  UISETP.NE.AND UP0, UPT, UR8, 0x1, UPT ;  /* 0x000000010800788c */ /* 0x000fe2000bf05270 */
[----:B---3--:R-:W-:-:S08]  /*0f40*/  DFMA R16, R4, R6, R16 ;  /* 0x000000060410722b */ /* 0x008fd00000000010 */
[----:B------:R-:W-:Y:S05]  /*0f50*/  BRA.U !UP0, `(.L_x_5) ;  /* 0x0000000108387547 */ /* 0x000fea000b800000 */
[----:B------:R-:W1:Y:S01]  /*0f60*/  LDCU.64 UR8, c[0x0][0x410] ;  /* 0x00008200ff0877ac */ /* 0x000e620008000a00 */
[----:B------:R-:W-:Y:S01]  /*0f70*/  IADD3 R3, P2, PT, R32, UR5, RZ ;  /* 0x0000000520037c10 */ /* 0x000fe2000ff5e0ff */
[----:B------:R-:W2:Y:S01]  /*0f80*/  LDG.E.64 R6, desc[UR14][R22.64+0x8] ;  /* 0x0000080e16067981 */ /* 0x000ea2000c1e1b00 */
[----:B------:R-:W-:-:S03]  /*0f90*/  ULOP3.LUT UR7, UR11, 0x3, URZ, 0xc0, !UPT ;  /* 0x000000030b077892 */ /* 0x000fc6000f8ec0ff */
[----:B------:R-:W-:Y:S01]  /*0fa0*/  IMAD.X R4, RZ, RZ, RZ, P2 ;  /* 0x000000ffff047224 */ /* 0x000fe200010e06ff */
[----:B------:R-:W-:Y:S01]  /*0fb0*/  UISETP.NE.AND UP0, UPT, UR7, 0x2, UPT ;  /* 0x000000020700788c */ /* 0x000fe2000bf05270 */
[----:B-1----:R-:W-:-:S04]  /*0fc0*/  LEA R24, P2, R3, UR8, 0x3 ;  /* 0x0000000803187c11 */ /* 0x002fc8000f8418ff */
[----:B------:R-:W-:Y:S02]  /*0fd0*/  LEA.HI.X R25, R3, UR9, R4, 0x3, P2 ;  /* 0x0000000903197c11 */ /* 0x000fe400090f1c04 */
[----:B------:R-:W-:-:S03]  /*0fe0*/  PLOP3.LUT P2, PT, PT, PT, UP0, 0x80, 0x8 ;  /* 0x000000000008781c */ /* 0x000fc60003f4f008 */
[----:B------:R-:W2:Y:S10]  /*0ff0*/  LDG.E.64 R4, desc[UR14][R24.64+0x8] ;  /* 0x0000080e18047981 */ /* 0x000eb4000c1e1b00 */
[----:B------:R-:W3:Y:S04]  /*1000*/  @P2 LDG.E.64 R20, desc[UR14][R22.64+0x10] ;  /* 0x0000100e16142981 */ /* 0x000ee8000c1e1b00 */
[----:B------:R-:W3:Y:S01]  /*1010*/  @P2 LDG.E.64 R18, desc[UR14][R24.64+0x10] ;  /* 0x0000100e18122981 */ /* 0x000ee2000c1e1b00 */
[----:B--2---:R-:W-:-:S08]  /*1020*/  DFMA R16, R4, R6, R16 ;  /* 0x000000060410722b */ /* 0x004fd00000000010 */
[----:B---3--:R-:W-:-:S11]  /*1030*/  @P2 DFMA R16, R18, R20, R16 ;  /* 0x000000141210222b */ /* 0x008fd60000000010 */
.L_x_5:
[----:B------:R-:W1:Y:S02]  /*1040*/  LDCU.64 UR8, c[0x0][0x400] ;  /* 0x00008000ff0877ac */ /* 0x000e640008000a00 */
[----:B-1----:R-:W-:-:S06]  /*1050*/  UIMAD.WIDE.U32 UR8, UR4, 0x8, UR8 ;  /* 0x00000008040878a5 */ /* 0x002fcc000f8e0008 */
[----:B------:R-:W-:Y:S02]  /*1060*/  IMAD.U32 R4, RZ, RZ, UR8 ;  /* 0x00000008ff047e24 */ /* 0x000fe4000f8e00ff */
[----:B------:R-:W-:-:S05]  /*1070*/  IMAD.U32 R5, RZ, RZ, UR9 ;  /* 0x00000009ff057e24 */ /* 0x000fca000f8e00ff */
[----:B------:R-:W2:Y:S01]  /*1080*/  LDG.E.64 R18, desc[UR14][R4.64] ;  /* 0x0000000e04127981 */ /* 0x000ea2000c1e1b00 */
[----:B------:R-:W-:Y:S01]  /*1090*/  BSSY.RECONVERGENT B0, `(.L_x_8) ;  /* 0x0000022000007945 */ /* 0x000fe20003800200 */
[----:B--2---:R-:W-:-:S08]  /*10a0*/  DADD R18, R14, -R18 ;  /* 0x000000000e127229 */ /* 0x004fd00000000812 */
[----:B------:R-:W-:-:S14]  /*10b0*/  DSETP.NEU.AND P2, PT, R18, RZ, PT ;  /* 0x000000ff1200722a */ /* 0x000fdc0003f4d000 */
[----:B------:R-:W-:Y:S05]  /*10c0*/  @!P2 BRA `(.L_x_9) ;  /* 0x000000000064a947 */ /* 0x000fea0003800000 */
[----:B------:R-:W-:Y:S01]  /*10d0*/  DADD R4, -RZ, |R18| ;  /* 0x00000000ff047229 */ /* 0x000fe20000000512 */
[----:B------:R-:W-:Y:S01]  /*10e0*/  IMAD.U32 R7, RZ, RZ, UR13 ;  /* 0x0000000dff077e24 */ /* 0x000fe2000f8e00ff */
[----:B------:R-:W-:Y:S01]  /*10f0*/  BSSY.RECONVERGENT B1, `(.L_x_10) ;  /* 0x0000008000017945 */ /* 0x000fe20003800200 */
[----:B------:R-:W-:Y:S01]  /*1100*/  IMAD.U32 R28, RZ, RZ, UR12 ;  /* 0x0000000cff1c7e24 */ /* 0x000fe2000f8e00ff */
[----:B------:R-:W-:Y:S01]  /*1110*/  MOV R26, 0x1170 ;  /* 0x00001170001a7802 */ /* 0x000fe20000000f00 */
[----:B------:R-:W-:Y:S02]  /*1120*/  IMAD.U32 R29, RZ, RZ, UR13 ;  /* 0x0000000dff1d7e24 */ /* 0x000fe4000f8e00ff */
[----:B------:R-:W-:Y:S02]  /*1130*/  IMAD.U32 R6, RZ, RZ, UR12 ;  /* 0x0000000cff067e24 */ /* 0x000fe4000f8e00ff */
[----:B------:R-:W-:Y:S02]  /*1140*/  IMAD.MOV.U32 R3, RZ, RZ, R7 ;  /* 0x000000ffff037224 */ /* 0x000fe400078e0007 */
[----:B------:R-:W-:-:S07]  /*1150*/  IMAD.MOV.U32 R27, RZ, RZ, R5 ;  /* 0x000000ffff1b7224 */ /* 0x000fce00078e0005 */
[----:B0-----:R-:W-:Y:S05]  /*1160*/  CALL.REL.NOINC `($_Z13Vmaximization10parametersPKdS1_S1_iPd$__internal_accurate_pow) ;  /* 0x0000002000a87944 */ /* 0x001fea0003c00000 */
[----:B------:R-:W-:Y:S05]  /*1170*/  BSYNC.RECONVERGENT B1 ;  /* 0x0000000000017941 */ /* 0x000fea0003800200 */
.L_x_10:
[----:B------:R-:W-:Y:S01]  /*1180*/  UISETP.NE.U32.AND UP0, UPT, UR16, URZ, UPT ;  /* 0x000000ff1000728c */ /* 0x000fe2000bf05070 */
[----:B------:R-:W-:Y:S01]  /*1190*/  DADD R6, -RZ, -R4 ;  /* 0x00000000ff067229 */ /* 0x000fe20000000904 */
[----:B------:R-:W-:Y:S01]  /*11a0*/  ISETP.GE.AND P4, PT, R19, RZ, PT ;  /* 0x000000ff1300720c */ /* 0x000fe20003f86270 */
[----:B------:R-:W-:Y:S01]  /*11b0*/  DSETP.NEU.AND P3, PT, R12, UR12, PT ;  /* 0x0000000c0c007e2a */ /* 0x000fe2000bf6d000 */
[----:B------:R-:W-:-:S06]  /*11c0*/  UISETP.NE.AND.EX UP0, UPT, UR6, -0x80000000, UPT, UP0 ;  /* 0x800000000600788c */ /* 0x000fcc000bf05300 */
[----:B------:R-:W-:-:S04]  /*11d0*/  PLOP3.LUT P2, PT, PT, PT, UP0, 0x80, 0x8 ;  /* 0x000000000008781c */ /* 0x000fc80003f4f008 */
[-C--:B------:R-:W-:Y:S02]  /*11e0*/  FSEL R3, R6, R4.reuse, !P2 ;  /* 0x0000000406037208 */ /* 0x080fe40005000000 */
[-C--:B------:R-:W-:Y:S02]  /*11f0*/  FSEL R6, R7, R5.reuse, !P2 ;  /* 0x0000000507067208 */ /* 0x080fe40005000000 */
[----:B------:R-:W-:Y:S02]  /*1200*/  FSEL R4, R3, R4, !P4 ;  /* 0x0000000403047208 */ /* 0x000fe40006000000 */
[----:B------:R-:W-:Y:S02]  /*1210*/  FSEL R5, R6, R5, !P4 ;  /* 0x0000000506057208 */ /* 0x000fe40006000000 */
[----:B------:R-:W-:Y:S02]  /*1220*/  PLOP3.LUT P2, PT, P1, PT, PT, 0x80, 0x8 ;  /* 0x000000000008781c */ /* 0x000fe40000f4f070 */
[----:B------:R-:W-:-:S02]  /*1230*/  @P3 FSEL R4, R4, RZ, P4 ;  /* 0x000000ff04043208 */ /* 0x000fc40002000000 */
[----:B------:R-:W-:Y:S01]  /*1240*/  @P3 FSEL R5, R5, -QNAN , P4 ;  /* 0xfff8000005053808 */ /* 0x000fe20002000000 */
[----:B------:R-:W-:Y:S08]  /*1250*/  BRA `(.L_x_11) ;  /* 0x0000000000147947 */ /* 0x000ff00003800000 */
.L_x_9:
[----:B------:R-:W-:Y:S01]  /*1260*/  ISETP.LE.AND P3, PT, RZ, UR13, PT ;  /* 0x0000000dff007c0c */ /* 0x000fe2000bf63270 */
[----:B------:R-:W-:Y:S01]  /*1270*/  IMAD.MOV.U32 R4, RZ, RZ, RZ ;  /* 0x000000ffff047224 */ /* 0x000fe200078e00ff */
[----:B------:R-:W-:Y:S02]  /*1280*/  SEL R5, R19, RZ, P0 ;  /* 0x000000ff13057207 */ /* 0x000fe40000000000 */
[----:B------:R-:W-:-:S09]  /*1290*/  PLOP3.LUT P2, PT, P0, PT, PT, 0x80, 0x8 ;  /* 0x000000000008781c */ /* 0x000fd2000074f070 */
[----:B------:R-:W-:-:S07]  /*12a0*/  @!P3 LOP3.LUT R5, R5, 0x7ff00000, RZ, 0xfc, !PT ;  /* 0x7ff000000505b812 */ /* 0x000fce00078efcff */
.L_x_11:
[----:B------:R-:W-:Y:S05]  /*12b0*/  BSYNC.RECONVERGENT B0 ;  /* 0x0000000000007941 */ /* 0x000fea0003800200 */
.L_x_8:
[----:B------:R-:W-:Y:S01]  /*12c0*/  DADD R6, R18, UR12 ;  /* 0x0000000c12067e29 */ /* 0x000fe20008000000 */
[----:B------:R-:W-:Y:S09]  /*12d0*/  BSSY.RECONVERGENT B0, `(.L_x_12) ;  /* 0x000001d000007945 */ /* 0x000ff20003800200 */
[----:B------:R-:W-:-:S04]  /*12e0*/  LOP3.LUT R6, R7, 0x7ff00000, RZ, 0xc0, !PT ;  /* 0x7ff0000007067812 */ /* 0x000fc800078ec0ff */
[----:B------:R-:W-:-:S13]  /*12f0*/  ISETP.NE.AND P3, PT, R6, 0x7ff00000, PT ;  /* 0x7ff000000600780c */ /* 0x000fda0003f65270 */
[----:B------:R-:W-:Y:S05]  /*1300*/  @P3 BRA `(.L_x_13) ;  /* 0x0000000000643947 */ /* 0x000fea0003800000 */
[----:B------:R-:W-:-:S14]  /*1310*/  DSETP.NAN.AND P3, PT, R18, UR12, PT ;  /* 0x0000000c12007e2a */ /* 0x000fdc000bf68000 */
[----:B------:R-:W-:Y:S05]  /*1320*/  @P3 BRA `(.L_x_14) ;  /* 0x0000000000583947 */ /* 0x000fea0003800000 */
[----:B------:R-:W-:Y:S02]  /*1330*/  IMAD.U32 R6, RZ, RZ, UR12 ;  /* 0x0000000cff067e24 */ /* 0x000fe4000f8e00ff */
[----:B------:R-:W-:-:S06]  /*1340*/  IMAD.U32 R7, RZ, RZ, UR13 ;  /* 0x0000000dff077e24 */ /* 0x000fcc000f8e00ff */
[----:B------:R-:W-:-:S14]  /*1350*/  DSETP.NEU.AND P3, PT, |R6|, +INF , PT ;  /* 0x7ff000000600742a */ /* 0x000fdc0003f6d200 */
[----:B------:R-:W-:Y:S05]  /*1360*/  @!P3 BRA `(.L_x_15) ;  /* 0x000000000028b947 */ /* 0x000fea0003800000 */
[----:B------:R-:W-:-:S14]  /*1370*/  DSETP.NEU.AND P3, PT, |R18|, +INF , PT ;  /* 0x7ff000001200742a */ /* 0x000fdc0003f6d200 */
[----:B------:R-:W-:Y:S05]  /*1380*/  @P3 BRA `(.L_x_13) ;  /* 0x0000000000443947 */ /* 0x000fea0003800000 */
[----:B------:R-:W-:Y:S01]  /*1390*/  UISETP.NE.AND UP0, UPT, UR18, 0x3fe00000, UPT ;  /* 0x3fe000001200788c */ /* 0x000fe2000bf05270 */
[----:B------:R-:W-:-:S03]  /*13a0*/  ISETP.GE.AND P3, PT, R19, RZ, PT ;  /* 0x000000ff1300720c */ /* 0x000fc60003f66270 */
[----:B------:R-:W-:-:S06]  /*13b0*/  USEL UR5, UR19, UR17, UP0 ;  /* 0x0000001113057287 */ /* 0x000fcc0008000000 */
[----:B------:R-:W-:-:S05]  /*13c0*/  IMAD.U32 R4, RZ, RZ, UR5 ;  /* 0x00000005ff047e24 */ /* 0x000fca000f8e00ff */
[----:B------:R-:W-:-:S04]  /*13d0*/  SEL R4, R4, UR17, P2 ;  /* 0x0000001104047c07 */ /* 0x000fc80009000000 */
[----:B------:R-:W-:Y:S01]  /*13e0*/  SEL R5, R4, UR17, !P3 ;  /* 0x0000001104057c07 */ /* 0x000fe2000d800000 */
[----:B------:R-:W-:Y:S01]  /*13f0*/  IMAD.MOV.U32 R4, RZ, RZ, RZ ;  /* 0x000000ffff047224 */ /* 0x000fe200078e00ff */
[----:B------:R-:W-:Y:S06]  /*1400*/  BRA `(.L_x_13) ;  /* 0x0000000000247947 */ /* 0x000fec0003800000 */
.L_x_15:
[----:B------:R-:W-:Y:S01]  /*1410*/  ISETP.LE.AND P3, PT, RZ, UR13, PT ;  /* 0x0000000dff007c0c */ /* 0x000fe2000bf63270 */
[----:B------:R-:W-:-:S06]  /*1420*/  DSETP.GT.AND P2, PT, |R18|, 1, PT ;  /* 0x3ff000001200742a */ /* 0x000fcc0003f44200 */
[----:B------:R-:W-:Y:S01]  /*1430*/  SEL R4, RZ, 0x7ff00000, !P2 ;  /* 0x7ff00000ff047807 */ /* 0x000fe20005000000 */
[----:B------:R-:W-:-:S05]  /*1440*/  DSETP.NEU.AND P2, PT, R18, -1, PT ;  /* 0xbff000001200742a */ /* 0x000fca0003f4d000 */
[----:B------:R-:W-:-:S04]  /*1450*/  @!P3 LOP3.LUT R4, R4, 0x7ff00000, RZ, 0x3c, !PT ;  /* 0x7ff000000404b812 */ /* 0x000fc800078e3cff */
[----:B------:R-:W-:Y:S01]  /*1460*/  SEL R5, R4, 0x3ff00000, P2 ;  /* 0x3ff0000004057807 */ /* 0x000fe20001000000 */
[----:B------:R-:W-:Y:S01]  /*1470*/  IMAD.MOV.U32 R4, RZ, RZ, RZ ;  /* 0x000000ffff047224 */ /* 0x000fe200078e00ff */
[----:B------:R-:W-:Y:S06]  /*1480*/  BRA `(.L_x_13) ;  /* 0x0000000000047947 */ /* 0x000fec0003800000 */
.L_x_14:
[----:B------:R-:W-:-:S11]  /*1490*/  DADD R4, R18, UR12 ;  /* 0x0000000c12047e29 */ /* 0x000fd60008000000 */
.L_x_13:
[----:B------:R-:W-:Y:S05]  /*14a0*/  BSYNC.RECONVERGENT B0 ;  /* 0x0000000000007941 */ /* 0x000fea0003800200 */
.L_x_12:
[----:B------:R-:W1:Y:S01]  /*14b0*/  MUFU.RCP64H R7, UR13 ;  /* 0x0000000d00077d08 */ /* 0x000e620008001800 */
[----:B------:R-:W-:Y:S01]  /*14c0*/  IMAD.U32 R20, RZ, RZ, UR12 ;  /* 0x0000000cff147e24 */ /* 0x000fe2000f8e00ff */
[----:B------:R-:W-:Y:S01]  /*14d0*/  DSETP.NEU.AND P3, PT, R18, 1, PT ;  /* 0x3ff000001200742a */ /* 0x000fe20003f6d000 */
[----:B------:R-:W-:Y:S01]  /*14e0*/  IMAD.U32 R21, RZ, RZ, UR13 ;  /* 0x0000000dff157e24 */ /* 0x000fe2000f8e00ff */
[----:B------:R-:W-:Y:S01]  /*14f0*/  DSETP.NEU.AND P2, PT, RZ, UR12, PT ;  /* 0x0000000cff007e2a */ /* 0x000fe2000bf4d000 */
[----:B------:R-:W-:Y:S01]  /*1500*/  IMAD.MOV.U32 R6, RZ, RZ, 0x1 ;  /* 0x00000001ff067424 */ /* 0x000fe200078e00ff */
[----:B------:R-:W-:Y:S02]  /*1510*/  BSSY.RECONVERGENT B0, `(.L_x_16) ;  /* 0x000001c000007945 */ /* 0x000fe40003800200 */
[----:B------:R-:W-:Y:S02]  /*1520*/  FSEL R24, R4, RZ, P3 ;  /* 0x000000ff04187208 */ /* 0x000fe40001800000 */
[----:B------:R-:W-:-:S02]  /*1530*/  FSEL R4, R5, 1.875, P3 ;  /* 0x3ff0000005047808 */ /* 0x000fc40001800000 */
[----:B------:R-:W-:Y:S02]  /*1540*/  FSEL R24, R24, RZ, P2 ;  /* 0x000000ff18187208 */ /* 0x000fe40001000000 */
[----:B------:R-:W-:Y:S01]  /*1550*/  FSEL R25, R4, 1.875, P2 ;  /* 0x3ff0000004197808 */ /* 0x000fe20001000000 */
[----:B-1----:R-:W-:-:S03]  /*1560*/  DFMA R20, R6, -R20, 1 ;  /* 0x3ff000000614742b */ /* 0x002fc60000000814 */
[----:B------:R-:W-:-:S05]  /*1570*/  FSETP.GEU.AND P3, PT, |R25|, 6.5827683646048100446e-37, PT ;  /* 0x036000001900780b */ /* 0x000fca0003f6e200 */
[----:B------:R-:W-:-:S08]  /*1580*/  DFMA R20, R20, R20, R20 ;  /* 0x000000141414722b */ /* 0x000fd00000000014 */
[----:B------:R-:W-:Y:S01]  /*1590*/  DFMA R20, R6, R20, R6 ;  /* 0x000000140614722b */ /* 0x000fe20000000006 */
[----:B------:R-:W-:Y:S02]  /*15a0*/  IMAD.U32 R6, RZ, RZ, UR12 ;  /* 0x0000000cff067e24 */ /* 0x000fe4000f8e00ff */
[----:B------:R-:W-:-:S06]  /*15b0*/  IMAD.U32 R7, RZ, RZ, UR13 ;  /* 0x0000000dff077e24 */ /* 0x000fcc000f8e00ff */
[----:B------:R-:W-:-:S08]  /*15c0*/  DFMA R6, R20, -R6, 1 ;  /* 0x3ff000001406742b */ /* 0x000fd00000000806 */
[----:B------:R-:W-:-:S08]  /*15d0*/  DFMA R6, R20, R6, R20 ;  /* 0x000000061406722b */ /* 0x000fd00000000014 */
[----:B------:R-:W-:-:S08]  /*15e0*/  DMUL R4, R6, R24 ;  /* 0x0000001806047228 */ /* 0x000fd00000000000 */
[----:B------:R-:W-:-:S08]  /*15f0*/  DFMA R20, R4, -UR12, R24 ;  /* 0x8000000c04147c2b */ /* 0x000fd00008000018 */
[----:B------:R-:W-:-:S10]  /*1600*/  DFMA R4, R6, R20, R4 ;  /* 0x000000140604722b */ /* 0x000fd40000000004 */
[----:B------:R-:W-:-:S05]  /*1610*/  FFMA R3, RZ, UR13, R5 ;  /* 0x0000000dff037c23 */ /* 0x000fca0008000005 */
[----:B------:R-:W-:-:S13]  /*1620*/  FSETP.GT.AND P2, PT, |R3|, 1.469367938527859385e-39, PT ;  /* 0x001000000300780b */ /* 0x000fda0003f44200 */
[----:B------:R-:W-:Y:S05]  /*1630*/  @P2 BRA P3, `(.L_x_17) ;  /* 0x0000000000242947 */ /* 0x000fea0001800000 */
[----:B------:R-:W-:Y:S02]  /*1640*/  IMAD.U32 R5, RZ, RZ, UR13 ;  /* 0x0000000dff057e24 */ /* 0x000fe4000f8e00ff */
[----:B------:R-:W-:Y:S02]  /*1650*/  IMAD.U32 R23, RZ, RZ, UR13 ;  /* 0x0000000dff177e24 */ /* 0x000fe4000f8e00ff */
[----:B------:R-:W-:Y:S01]  /*1660*/  IMAD.U32 R4, RZ, RZ, UR12 ;  /* 0x0000000cff047e24 */ /* 0x000fe2000f8e00ff */
[----:B------:R-:W-:Y:S01]  /*1670*/  MOV R4, 0x16b0 ;  /* 0x000016b000047802 */ /* 0x000fe20000000f00 */
[----:B------:R-:W-:Y:S02]  /*1680*/  IMAD.U32 R22, RZ, RZ, UR12 ;  /* 0x0000000cff167e24 */ /* 0x000fe4000f8e00ff */
[----:B------:R-:W-:-:S07]  /*1690*/  IMAD.MOV.U32 R23, RZ, RZ, R5 ;  /* 0x000000ffff177224 */ /* 0x000fce00078e0005 */
[----:B0-----:R-:W-:Y:S05]  /*16a0*/  CALL.REL.NOINC `($__internal_0_$__cuda_sm20_div_rn_f64_full) ;  /* 0x0000001400f07944 */ /* 0x001fea0003c00000 */
[----:B------:R-:W-:Y:S02]  /*16b0*/  IMAD.MOV.U32 R4, RZ, RZ, R30 ;  /* 0x000000ffff047224 */ /* 0x000fe400078e001e */
[----:B------:R-:W-:-:S07]  /*16c0*/  IMAD.MOV.U32 R5, RZ, RZ, R31 ;  /* 0x000000ffff057224 */ /* 0x000fce00078e001f */
.L_x_17:
[----:B------:R-:W-:Y:S05]  /*16d0*/  BSYNC.RECONVERGENT B0 ;  /* 0x0000000000007941 */ /* 0x000fea0003800200 */
.L_x_16:
[----:B------:R-:W1:Y:S01]  /*16e0*/  LDCU.64 UR8, c[0x0][0x3e0] ;  /* 0x00007c00ff0877ac */ /* 0x000e620008000a00 */
[----:B------:R-:W-:Y:S02]  /*16f0*/  DADD R6, -RZ, -R8 ;  /* 0x00000000ff067229 */ /* 0x000fe40000000908 */
[----:B------:R-:W-:Y:S01]  /*1700*/  DSETP.GTU.AND P2, PT, R18, RZ, PT ;  /* 0x000000ff1200722a */ /* 0x000fe20003f4c000 */
[----:B------:R-:W2:Y:S01]  /*1710*/  LDCU UR5, c[0x0][0x380] ;  /* 0x00007000ff0577ac */ /* 0x000ea20008000800 */
[----:B------:R-:W-:Y:S01]  /*1720*/  UIADD3 UR4, UPT, UPT, UR4, 0x1, URZ ;  /* 0x0000000104047890 */ /* 0x000fe2000fffe0ff */
[----:B-1----:R-:W-:-:S03]  /*1730*/  DFMA R4, R16, UR8, R4 ;  /* 0x0000000810047c2b */ /* 0x002fc60008000004 */
[----:B--2---:R-:W-:-:S07]  /*1740*/  UISETP.NE.AND UP0, UPT, UR4, UR5, UPT ;  /* 0x000000050400728c */ /* 0x004fce000bf05270 */
[----:B------:R-:W-:Y:S02]  /*1750*/  FSEL R4, R4, R6, P2 ;  /* 0x0000000604047208 */ /* 0x000fe40001000000 */
[----:B------:R-:W-:-:S06]  /*1760*/  FSEL R5, R5, R7, P2 ;  /* 0x0000000705057208 */ /* 0x000fcc0001000000 */
[----:B------:R-:W-:-:S06]  /*1770*/  DSETP.GE.AND P2, PT, R4, R10, PT ;  /* 0x0000000a0400722a */ /* 0x000fcc0003f46000 */
[----:B------:R-:W-:Y:S02]  /*1780*/  FSEL R10, R4, R10, P2 ;  /* 0x0000000a040a7208 */ /* 0x000fe40001000000 */
[----:B------:R-:W-:Y:S01]  /*1790*/  FSEL R11, R5, R11, P2 ;  /* 0x0000000b050b7208 */ /* 0x000fe20001000000 */
[----:B------:R-:W-:Y:S06]  /*17a0*/  BRA.U !UP0, `(.L_x_1) ;  /* 0x00000015088c7547 */ /* 0x000fec000b800000 */
[----:B------:R-:W-:Y:S05]  /*17b0*/  BRA `(.L_x_18) ;  /* 0xffffffec00147947 */ /* 0x000fea000383ffff */
.L_x_2:
[----:B------:R-:W-:Y:S01]  /*17c0*/  UISETP.NE.AND UP0, UPT, UR7, 0x1, UPT ;  /* 0x000000010700788c */ /* 0x000fe2000bf05270 */
[----:B------:R-:W-:Y:S01]  /*17d0*/  UMOV UR4, URZ ;  /* 0x000000ff00047c82 */ /* 0x000fe20008000000 */
[----:B------:R-:W-:-:S07]  /*17e0*/  UMOV UR5, URZ ;  /* 0x000000ff00057c82 */ /* 0x000fce0008000000 */
[----:B------:R-:W-:Y:S05]  /*17f0*/  BRA.U !UP0, `(.L_x_19) ;  /* 0x0000000d089c7547 */ /* 0x000fea000b800000 */
[----:B------:R-:W1:Y:S01]  /*1800*/  LDCU.64 UR24, c[0x0][0x3e0] ;  /* 0x00007c00ff1877ac */ /* 0x000e620008000a00 */
[----:B------:R-:W2:Y:S01]  /*1810*/  LDCU.64 UR22, c[0x0][0x400] ;  /* 0x00008000ff1677ac */ /* 0x000ea20008000a00 */
[----:B------:R-:W-:Y:S01]  /*1820*/  ULOP3.LUT UR7, UR7, 0x7ffffffe, URZ, 0xc0, !UPT ;  /* 0x7ffffffe07077892 */ /* 0x000fe2000f8ec0ff */
[----:B------:R-:W-:-:S11]  /*1830*/  UMOV UR4, URZ ;  /* 0x000000ff00047c82 */ /* 0x000fd60008000000 */
.L_x_35:
[----:B--2---:R-:W-:-:S06]  /*1840*/  UIMAD.WIDE.U32 UR20, UR4, 0x8, UR22 ;  /* 0x00000008041478a5 */ /* 0x004fcc000f8e0016 */
[----:B------:R-:W-:Y:S02]  /*1850*/  IMAD.U32 R4, RZ, RZ, UR20 ;  /* 0x00000014ff047e24 */ /* 0x000fe4000f8e00ff */
[----:B------:R-:W-:-:S05]  /*1860*/  IMAD.U32 R5, RZ, RZ, UR21 ;  /* 0x00000015ff057e24 */ /* 0x000fca000f8e00ff */
[----:B------:R-:W2:Y:S01]  /*1870*/  LDG.E.64 R16, desc[UR14][R4.64] ;  /* 0x0000000e04107981 */ /* 0x000ea2000c1e1b00 */
[----:B------:R-:W-:Y:S01]  /*1880*/  UIADD3 UR4, UPT, UPT, UR4, 0x2, URZ ;  /* 0x0000000204047890 */ /* 0x000fe2000fffe0ff */
[----:B------:R-:W-:Y:S03]  /*1890*/  BSSY.RECONVERGENT B0, `(.L_x_20) ;  /* 0x0000023000007945 */ /* 0x000fe60003800200 */
[----:B------:R-:W-:Y:S01]  /*18a0*/  UISETP.NE.AND UP1, UPT, UR4, UR7, UPT ;  /* 0x000000070400728c */ /* 0x000fe2000bf25270 */
[----:B--2---:R-:W-:-:S08]  /*18b0*/  DADD R16, R14, -R16 ;  /* 0x000000000e107229 */ /* 0x004fd00000000810 */
[----:B------:R-:W-:-:S06]  /*18c0*/  DSETP.NEU.AND P3, PT, R16, RZ, PT ;  /* 0x000000ff1000722a */ /* 0x000fcc0003f6d000 */
[----:B------:R-:W-:-:S08]  /*18d0*/  ISETP.LE.OR P4, PT, RZ, UR13, P3 ;  /* 0x0000000dff007c0c */ /* 0x000fd00009f83670 */
[----:B------:R-:W-:Y:S01]  /*18e0*/  @!P3 SEL R3, R17, RZ, P0 ;  /* 0x000000ff1103b207 */ /* 0x000fe20000000000 */
[----:B------:R-:W-:Y:S01]  /*18f0*/  @!P3 IMAD.MOV.U32 R4, RZ, RZ, RZ ;  /* 0x000000ffff04b224 */ /* 0x000fe200078e00ff */
[----:B------:R-:W-:-:S03]  /*1900*/  @!P3 PLOP3.LUT P2, PT, P0, PT, PT, 0x80, 0x8 ;  /* 0x000000000008b81c */ /* 0x000fc6000074f070 */
[----:B------:R-:W-:-:S05]  /*1910*/  @!P4 LOP3.LUT R3, R3, 0x7ff00000, RZ, 0xfc, !PT ;  /* 0x7ff000000303c812 */ /* 0x000fca00078efcff */
[----:B------:R-:W-:Y:S01]  /*1920*/  @!P3 IMAD.MOV.U32 R5, RZ, RZ, R3 ;  /* 0x000000ffff05b224 */ /* 0x000fe200078e0003 */
[----:B------:R-:W-:Y:S06]  /*1930*/  @!P3 BRA `(.L_x_21) ;  /* 0x000000000060b947 */ /* 0x000fec0003800000 */
        /* <DEDUP_REMOVED lines=9> */
[----:B01----:R-:W-:Y:S05]  /*19d0*/  CALL.REL.NOINC `($_Z13Vmaximization10parametersPKdS1_S1_iPd$__internal_accurate_pow) ;  /* 0x00000018008c7944 */ /* 0x003fea0003c00000 */
[----:B------:R-:W-:Y:S05]  /*19e0*/  BSYNC.RECONVERGENT B1 ;  /* 0x0000000000017941 */ /* 0x000fea0003800200 */
.L_x_22:
        /* <DEDUP_REMOVED lines=12> */
[----:B------:R-:W-:-:S09]  /*1ab0*/  @P4 FSEL R5, R5, -QNAN , P3 ;  /* 0xfff8000005054808 */ /* 0x000fd20001800000 */
.L_x_21:
[----:B-1----:R-:W-:Y:S05]  /*1ac0*/  BSYNC.RECONVERGENT B0 ;  /* 0x0000000000007941 */ /* 0x002fea0003800200 */
.L_x_20:
[----:B------:R-:W-:Y:S01]  /*1ad0*/  DADD R6, R16, UR12 ;  /* 0x0000000c10067e29 */ /* 0x000fe20008000000 */
[----:B------:R-:W-:Y:S09]  /*1ae0*/  BSSY.RECONVERGENT B0, `(.L_x_23) ;  /* 0x000001c000007945 */ /* 0x000ff20003800200 */
[----:B------:R-:W-:-:S04]  /*1af0*/  LOP3.LUT R6, R7, 0x7ff00000, RZ, 0xc0, !PT ;  /* 0x7ff0000007067812 */ /* 0x000fc800078ec0ff */
[----:B------:R-:W-:-:S13]  /*1b00*/  ISETP.NE.AND P3, PT, R6, 0x7ff00000, PT ;  /* 0x7ff000000600780c */ /* 0x000fda0003f65270 */
[----:B------:R-:W-:Y:S05]  /*1b10*/  @P3 BRA `(.L_x_24) ;  /* 0x0000000000603947 */ /* 0x000fea0003800000 */
[----:B------:R-:W-:-:S14]  /*1b20*/  DSETP.NAN.AND P3, PT, R16, UR12, PT ;  /* 0x0000000c10007e2a */ /* 0x000fdc000bf68000 */
[----:B------:R-:W-:Y:S01]  /*1b30*/  @P3 DADD R4, R16, UR12 ;  /* 0x0000000c10043e29 */ /* 0x000fe20008000000 */
[----:B------:R-:W-:Y:S10]  /*1b40*/  @P3 BRA `(.L_x_24) ;  /* 0x0000000000543947 */ /* 0x000ff40003800000 */
[----:B------:R-:W-:Y:S02]  /*1b50*/  IMAD.U32 R6, RZ, RZ, UR12 ;  /* 0x0000000cff067e24 */ /* 0x000fe4000f8e00ff */
[----:B------:R-:W-:-:S06]  /*1b60*/  IMAD.U32 R7, RZ, RZ, UR13 ;  /* 0x0000000dff077e24 */ /* 0x000fcc000f8e00ff */
[----:B------:R-:W-:-:S14]  /*1b70*/  DSETP.NEU.AND P3, PT, |R6|, +INF , PT ;  /* 0x7ff000000600742a */ /* 0x000fdc0003f6d200 */
[----:B------:R-:W-:Y:S05]  /*1b80*/  @P3 BRA `(.L_x_25) ;  /* 0x0000000000203947 */ /* 0x000fea0003800000 */
        /* <DEDUP_REMOVED lines=8> */
.L_x_25:
[----:B------:R-:W-:Y:S01]  /*1c10*/  DSETP.NEU.AND P3, PT, |R16|, +INF , PT ;  /* 0x7ff000001000742a */ /* 0x000fe20003f6d200 */
[----:B------:R-:W-:Y:S02]  /*1c20*/  IMAD.U32 R6, RZ, RZ, UR18 ;  /* 0x00000012ff067e24 */ /* 0x000fe4000f8e00ff */
[----:B------:R-:W-:-:S11]  /*1c30*/  IMAD.U32 R3, RZ, RZ, UR19 ;  /* 0x00000013ff037e24 */ /* 0x000fd6000f8e00ff */
[----:B------:R-:W-:Y:S01]  /*1c40*/  @!P3 ISETP.NE.AND P4, PT, R6, 0x3fe00000, PT ;  /* 0x3fe000000600b80c */ /* 0x000fe20003f85270 */
[----:B------:R-:W-:-:S03]  /*1c50*/  @!P3 IMAD.MOV.U32 R4, RZ, RZ, RZ ;  /* 0x000000ffff04b224 */ /* 0x000fc600078e00ff */
[----:B------:R-:W-:Y:S02]  /*1c60*/  @!P3 SEL R3, R3, UR17, P4 ;  /* 0x000000110303bc07 */ /* 0x000fe4000a000000 */
[----:B------:R-:W-:Y:S02]  /*1c70*/  @!P3 ISETP.GE.AND P4, PT, R17, RZ, PT ;  /* 0x000000ff1100b20c */ /* 0x000fe40003f86270 */
[----:B------:R-:W-:-:S04]  /*1c80*/  @!P3 SEL R3, R3, UR17, P2 ;  /* 0x000000110303bc07 */ /* 0x000fc80009000000 */
[----:B------:R-:W-:-:S07]  /*1c90*/  @!P3 SEL R5, R3, UR17, !P4 ;  /* 0x000000110305bc07 */ /* 0x000fce000e000000 */
.L_x_24:
[----:B------:R-:W-:Y:S05]  /*1ca0*/  BSYNC.RECONVERGENT B0 ;  /* 0x0000000000007941 */ /* 0x000fea0003800200 */
.L_x_23:
[----:B------:R-:W1:Y:S01]  /*1cb0*/  MUFU.RCP64H R7, UR13 ;  /* 0x0000000d00077d08 */ /* 0x000e620008001800 */
[----:B------:R-:W-:Y:S01]  /*1cc0*/  IMAD.U32 R18, RZ, RZ, UR12 ;  /* 0x0000000cff127e24 */ /* 0x000fe2000f8e00ff */
[----:B------:R-:W-:Y:S01]  /*1cd0*/  DSETP.NEU.AND P2, PT, R16, 1, PT ;  /* 0x3ff000001000742a */ /* 0x000fe20003f4d000 */
[----:B------:R-:W-:Y:S01]  /*1ce0*/  IMAD.U32 R19, RZ, RZ, UR13 ;  /* 0x0000000dff137e24 */ /* 0x000fe2000f8e00ff */
[----:B------:R-:W-:Y:S01]  /*1cf0*/  DSETP.NEU.AND P3, PT, RZ, UR12, PT ;  /* 0x0000000cff007e2a */ /* 0x000fe2000bf6d000 */
[----:B------:R-:W-:Y:S01]  /*1d00*/  IMAD.MOV.U32 R6, RZ, RZ, 0x1 ;  /* 0x00000001ff067424 */ /* 0x000fe200078e00ff */
[----:B------:R-:W-:Y:S01]  /*1d10*/  UISETP.NE.U32.AND UP0, UPT, UR16, URZ, UPT ;  /* 0x000000ff1000728c */ /* 0x000fe2000bf05070 */
[----:B------:R-:W-:Y:S01]  /*1d20*/  BSSY.RECONVERGENT B0, `(.L_x_26) ;  /* 0x000001d000007945 */ /* 0x000fe20003800200 */
[----:B------:R-:W-:Y:S02]  /*1d30*/  FSEL R24, R4, RZ, P2 ;  /* 0x000000ff04187208 */ /* 0x000fe40001000000 */
[----:B------:R-:W-:Y:S01]  /*1d40*/  FSEL R4, R5, 1.875, P2 ;  /* 0x3ff0000005047808 */ /* 0x000fe20001000000 */
[----:B------:R-:W-:Y:S01]  /*1d50*/  UISETP.NE.AND.EX UP0, UPT, UR6, -0x80000000, UPT, UP0 ;  /* 0x800000000600788c */ /* 0x000fe2000bf05300 */
[----:B------:R-:W-:-:S02]  /*1d60*/  FSEL R24, R24, RZ, P3 ;  /* 0x000000ff18187208 */ /* 0x000fc40001800000 */
        /* <DEDUP_REMOVED lines=24> */
.L_x_27:
[----:B------:R-:W-:Y:S05]  /*1ef0*/  BSYNC.RECONVERGENT B0 ;  /* 0x0000000000007941 */ /* 0x000fea0003800200 */
.L_x_26:
[----:B------:R-:W-:Y:S02]  /*1f00*/  IMAD.U32 R20, RZ, RZ, UR20 ;  /* 0x00000014ff147e24 */ /* 0x000fe4000f8e00ff */
[----:B------:R-:W-:-:S05]  /*1f10*/  IMAD.U32 R21, RZ, RZ, UR21 ;  /* 0x00000015ff157e24 */ /* 0x000fca000f8e00ff */
[----:B------:R-:W2:Y:S01]  /*1f20*/  LDG.E.64 R6, desc[UR14][R20.64+0x8] ;  /* 0x0000080e14067981 */ /* 0x000ea2000c1e1b00 */
[----:B------:R-:W-:Y:S01]  /*1f30*/  DFMA R4, RZ, UR24, R4 ;  /* 0x00000018ff047c2b */ /* 0x000fe20008000004 */
[----:B------:R-:W-:Y:S01]  /*1f40*/  BSSY.RECONVERGENT B0, `(.L_x_28) ;  /* 0x0000012000007945 */ /* 0x000fe20003800200 */
[----:B------:R-:W-:Y:S01]  /*1f50*/  DADD R18, -RZ, -R8 ;  /* 0x00000000ff127229 */ /* 0x000fe20000000908 */
[----:B------:R-:W-:Y:S01]  /*1f60*/  IMAD.U32 R28, RZ, RZ, UR12 ;  /* 0x0000000cff1c7e24 */ /* 0x000fe2000f8e00ff */
[----:B------:R-:W-:Y:S01]  /*1f70*/  DSETP.GTU.AND P2, PT, R16, RZ, PT ;  /* 0x000000ff1000722a */ /* 0x000fe20003f4c000 */
[----:B------:R-:W-:-:S07]  /*1f80*/  IMAD.U32 R29, RZ, RZ, UR13 ;  /* 0x0000000dff1d7e24 */ /* 0x000fce000f8e00ff */
[----:B------:R-:W-:Y:S02]  /*1f90*/  FSEL R4, R4, R18, P2 ;  /* 0x0000001204047208 */ /* 0x000fe40001000000 */
[----:B------:R-:W-:-:S06]  /*1fa0*/  FSEL R5, R5, R19, P2 ;  /* 0x0000001305057208 */ /* 0x000fcc0001000000 */
[----:B------:R-:W-:-:S06]  /*1fb0*/  DSETP.GE.AND P2, PT, R4, R10, PT ;  /* 0x0000000a0400722a */ /* 0x000fcc0003f46000 */
[----:B------:R-:W-:Y:S02]  /*1fc0*/  FSEL R10, R4, R10, P2 ;  /* 0x0000000a040a7208 */ /* 0x000fe40001000000 */
[----:B------:R-:W-:Y:S01]  /*1fd0*/  FSEL R11, R5, R11, P2 ;  /* 0x0000000b050b7208 */ /* 0x000fe20001000000 */
[----:B--2---:R-:W-:Y:S01]  /*1fe0*/  DADD R16, R14, -R6 ;  /* 0x000000000e107229 */ /* 0x004fe20000000806 */
[----:B------:R-:W-:Y:S02]  /*1ff0*/  IMAD.U32 R7, RZ, RZ, UR13 ;  /* 0x0000000dff077e24 */ /* 0x000fe4000f8e00ff */
[----:B------:R-:W-:Y:S02]  /*2000*/  IMAD.U32 R6, RZ, RZ, UR12 ;  /* 0x0000000cff067e24 */ /* 0x000fe4000f8e00ff */
[----:B------:R-:W-:-:S03]  /*2010*/  IMAD.MOV.U32 R3, RZ, RZ, R7 ;  /* 0x000000ffff037224 */ /* 0x000fc600078e0007 */
[----:B------:R-:W-:-:S10]  /*2020*/  DADD R26, -RZ, |R16| ;  /* 0x00000000ff1a7229 */ /* 0x000fd40000000510 */
[----:B------:R-:W-:Y:S01]  /*2030*/  IMAD.MOV.U32 R4, RZ, RZ, R26 ;  /* 0x000000ffff047224 */ /* 0x000fe200078e001a */
[----:B------:R-:W-:-:S07]  /*2040*/  MOV R26, 0x2060 ;  /* 0x00002060001a7802 */ /* 0x000fce0000000f00 */
[----:B0-----:R-:W-:Y:S05]  /*2050*/  CALL.REL.NOINC `($_Z13Vmaximization10parametersPKdS1_S1_iPd$__internal_accurate_pow) ;  /* 0x0000001000ec7944 */ /* 0x001fea0003c00000 */
[----:B------:R-:W-:Y:S05]  /*2060*/  BSYNC.RECONVERGENT B0 ;  /* 0x0000000000007941 */ /* 0x000fea0003800200 */
.L_x_28:
[C---:B------:R-:W-:Y:S01]  /*2070*/  DSETP.NEU.AND P4, PT, R16.reuse, RZ, PT ;  /* 0x000000ff1000722a */ /* 0x040fe20003f8d000 */
[----:B------:R-:W-:Y:S01]  /*2080*/  PLOP3.LUT P5, PT, PT, PT, UP0, 0x80, 0x8 ;  /* 0x000000000008781c */ /* 0x000fe20003faf008 */
[----:B------:R-:W-:Y:S01]  /*2090*/  DADD R18, -RZ, -R4 ;  /* 0x00000000ff127229 */ /* 0x000fe20000000904 */
[----:B------:R-:W-:Y:S01]  /*20a0*/  PLOP3.LUT P2, PT, PT, PT, PT, 0x8, 0x80 ;  /* 0x000000000080781c */ /* 0x000fe20003f4e170 */
[----:B------:R-:W-:Y:S01]  /*20b0*/  DADD R6, R16, UR12 ;  /* 0x0000000c10067e29 */ /* 0x000fe20008000000 */
[----:B------:R-:W-:Y:S07]  /*20c0*/  BSSY.RECONVERGENT B0, `(.L_x_29) ;  /* 0x000002c000007945 */ /* 0x000fee0003800200 */
[----:B------:R-:W-:-:S02]  /*20d0*/  FSEL R3, R18, R4, !P5 ;  /* 0x0000000412037208 */ /* 0x000fc40006800000 */
[----:B------:R-:W-:Y:S01]  /*20e0*/  @P4 DSETP.NEU.AND P3, PT, R12, UR12, PT ;  /* 0x0000000c0c004e2a */ /* 0x000fe2000bf6d000 */
[----:B------:R-:W-:Y:S02]  /*20f0*/  FSEL R18, R19, R5, !P5 ;  /* 0x0000000513127208 */ /* 0x000fe40006800000 */
[----:B------:R-:W-:Y:S02]  /*2100*/  LOP3.LUT R6, R7, 0x7ff00000, RZ, 0xc0, !PT ;  /* 0x7ff0000007067812 */ /* 0x000fe400078ec0ff */
[----:B------:R-:W-:Y:S02]  /*2110*/  ISETP.LE.OR P5, PT, RZ, UR13, P4 ;  /* 0x0000000dff007c0c */ /* 0x000fe4000a7a3670 */
[----:B------:R-:W-:Y:S02]  /*2120*/  @P4 PLOP3.LUT P2, PT, P3, PT, PT, 0x80, 0x8 ;  /* 0x000000000008481c */ /* 0x000fe40001f4f070 */
[----:B------:R-:W-:Y:S02]  /*2130*/  ISETP.NE.AND P6, PT, R6, 0x7ff00000, PT ;  /* 0x7ff000000600780c */ /* 0x000fe40003fc5270 */
[----:B------:R-:W-:-:S04]  /*2140*/  ISETP.GE.AND P3, PT, R17, RZ, PT ;  /* 0x000000ff1100720c */ /* 0x000fc80003f66270 */
[----:B------:R-:W-:Y:S02]  /*2150*/  FSEL R4, R3, R4, !P3 ;  /* 0x0000000403047208 */ /* 0x000fe40005800000 */
[----:B------:R-:W-:Y:S02]  /*2160*/  @!P4 SEL R3, R17, RZ, P0 ;  /* 0x000000ff1103c207 */ /* 0x000fe40000000000 */
[----:B------:R-:W-:Y:S02]  /*2170*/  FSEL R5, R18, R5, !P3 ;  /* 0x0000000512057208 */ /* 0x000fe40005800000 */
[----:B------:R-:W-:Y:S02]  /*2180*/  @!P5 LOP3.LUT R3, R3, 0x7ff00000, RZ, 0xfc, !PT ;  /* 0x7ff000000303d812 */ /* 0x000fe400078efcff */
[----:B------:R-:W-:Y:S01]  /*2190*/  @P2 FSEL R4, R4, RZ, P3 ;  /* 0x000000ff04042208 */ /* 0x000fe20001800000 */
[----:B------:R-:W-:Y:S01]  /*21a0*/  @!P4 IMAD.MOV.U32 R4, RZ, RZ, RZ ;  /* 0x000000ffff04c224 */ /* 0x000fe200078e00ff */
[----:B------:R-:W-:Y:S01]  /*21b0*/  @P2 FSEL R5, R5, -QNAN , P3 ;  /* 0xfff8000005052808 */ /* 0x000fe20001800000 */
[----:B------:R-:W-:Y:S01]  /*21c0*/  @!P4 IMAD.MOV.U32 R5, RZ, RZ, R3 ;  /* 0x000000ffff05c224 */ /* 0x000fe200078e0003 */
[----:B------:R-:W-:-:S02]  /*21d0*/  @P4 PLOP3.LUT P2, PT, P1, PT, PT, 0x80, 0x8 ;  /* 0x000000000008481c */ /* 0x000fc40000f4f070 */
[----:B------:R-:W-:Y:S01]  /*21e0*/  @!P4 PLOP3.LUT P2, PT, P0, PT, PT, 0x80, 0x8 ;  /* 0x000000000008c81c */ /* 0x000fe2000074f070 */
[----:B------:R-:W-:-:S12]  /*21f0*/  @P6 BRA `(.L_x_30) ;  /* 0x0000000000606947 */ /* 0x000fd80003800000 */
        /* <DEDUP_REMOVED lines=8> */
[----:B------:R-:W-:-:S04]  /*2280*/  UISETP.NE.AND UP0, UPT, UR18, 0x3fe00000, UPT ;  /* 0x3fe000001200788c */ /* 0x000fc8000bf05270 */
[----:B------:R-:W-:-:S06]  /*2290*/  USEL UR5, UR19, UR17, UP0 ;  /* 0x0000001113057287 */ /* 0x000fcc0008000000 */
[----:B------:R-:W-:-:S05]  /*22a0*/  IMAD.U32 R4, RZ, RZ, UR5 ;  /* 0x00000005ff047e24 */ /* 0x000fca000f8e00ff */
[----:B------:R-:W-:-:S04]  /*22b0*/  SEL R4, R4, UR17, P2 ;  /* 0x0000001104047c07 */ /* 0x000fc80009000000 */
[----:B------:R-:W-:Y:S01]  /*22c0*/  SEL R5, R4, UR17, !P3 ;  /* 0x0000001104057c07 */ /* 0x000fe2000d800000 */
[----:B------:R-:W-:Y:S01]  /*22d0*/  IMAD.MOV.U32 R4, RZ, RZ, RZ ;  /* 0x000000ffff047224 */ /* 0x000fe200078e00ff */
[----:B------:R-:W-:Y:S06]  /*22e0*/  BRA `(.L_x_30) ;  /* 0x0000000000247947 */ /* 0x000fec0003800000 */
.L_x_32:
        /* <DEDUP_REMOVED lines=8> */
.L_x_31:
[----:B------:R-:W-:-:S11]  /*2370*/  DADD R4, R16, UR12 ;  /* 0x0000000c10047e29 */ /* 0x000fd60008000000 */
.L_x_30:
[----:B------:R-:W-:Y:S05]  /*2380*/  BSYNC.RECONVERGENT B0 ;  /* 0x0000000000007941 */ /* 0x000fea0003800200 */
.L_x_29:
[----:B------:R-:W0:Y:S01]  /*2390*/  MUFU.RCP64H R7, UR13 ;  /* 0x0000000d00077d08 */ /* 0x000e220008001800 */
        /* <DEDUP_REMOVED lines=10> */
[----:B0-----:R-:W-:-:S03]  /*2440*/  DFMA R18, R6, -R18, 1 ;  /* 0x3ff000000612742b */ /* 0x001fc60000000812 */
        /* <DEDUP_REMOVED lines=19> */
[----:B------:R-:W-:Y:S05]  /*2580*/  CALL.REL.NOINC `($__internal_0_$__cuda_sm20_div_rn_f64_full) ;  /* 0x0000000800387944 */ /* 0x000fea0003c00000 */
[----:B------:R-:W-:Y:S02]  /*2590*/  IMAD.MOV.U32 R4, RZ, RZ, R30 ;  /* 0x000000ffff047224 */ /* 0x000fe400078e001e */
[----:B------:R-:W-:-:S07]  /*25a0*/  IMAD.MOV.U32 R5, RZ, RZ, R31 ;  /* 0x000000ffff057224 */ /* 0x000fce00078e001f */
.L_x_34:
[----:B------:R-:W-:Y:S05]  /*25b0*/  BSYNC.RECONVERGENT B0 ;  /* 0x0000000000007941 */ /* 0x000fea0003800200 */
.L_x_33:
[----:B------:R-:W-:Y:S02]  /*25c0*/  DFMA R4, RZ, UR24, R4 ;  /* 0x00000018ff047c2b */ /* 0x000fe40008000004 */
[----:B------:R-:W-:Y:S02]  /*25d0*/  DADD R6, -RZ, -R8 ;  /* 0x00000000ff067229 */ /* 0x000fe40000000908 */
[----:B------:R-:W-:-:S08]  /*25e0*/  DSETP.GTU.AND P2, PT, R16, RZ, PT ;  /* 0x000000ff1000722a */ /* 0x000fd00003f4c000 */
[----:B------:R-:W-:Y:S02]  /*25f0*/  FSEL R4, R4, R6, P2 ;  /* 0x0000000604047208 */ /* 0x000fe40001000000 */
[----:B------:R-:W-:-:S06]  /*2600*/  FSEL R5, R5, R7, P2 ;  /* 0x0000000705057208 */ /* 0x000fcc0001000000 */
[----:B------:R-:W-:-:S06]  /*2610*/  DSETP.GE.AND P2, PT, R4, R10, PT ;  /* 0x0000000a0400722a */ /* 0x000fcc0003f46000 */
[----:B------:R-:W-:Y:S02]  /*2620*/  FSEL R10, R4, R10, P2 ;  /* 0x0000000a040a7208 */ /* 0x000fe40001000000 */
[----:B------:R-:W-:Y:S01]  /*2630*/  FSEL R11, R5, R11, P2 ;  /* 0x0000000b050b7208 */ /* 0x000fe20001000000 */
[----:B------:R-:W-:Y:S06]  /*2640*/  BRA.U UP1, `(.L_x_35) ;  /* 0xfffffff1017c7547 */ /* 0x000fec000b83ffff */
[----:B------:R-:W-:Y:S01]  /*2650*/  UMOV UR4, UR7 ;  /* 0x0000000700047c82 */ /* 0x000fe20008000000 */
[----:B------:R-:W-:-:S05]  /*2660*/  UMOV UR5, URZ ;  /* 0x000000ff00057c82 */ /* 0x000fca0008000000 */
.L_x_19:
[----:B------:R-:W1:Y:S02]  /*2670*/  LDCU UR7, c[0x0][0x380] ;  /* 0x00007000ff0777ac */ /* 0x000e640008000800 */
[----:B-1----:R-:W-:-:S04]  /*2680*/  ULOP3.LUT UR7, UR7, 0x1, URZ, 0xc0, !UPT ;  /* 0x0000000107077892 */ /* 0x002fc8000f8ec0ff */
[----:B------:R-:W-:-:S09]  /*2690*/  UISETP.NE.U32.AND UP0, UPT, UR7, 0x1, UPT ;  /* 0x000000010700788c */ /* 0x000fd2000bf05070 */
[----:B------:R-:W-:Y:S05]  /*26a0*/  BRA.U UP0, `(.L_x_1) ;  /* 0x0000000500cc7547 */ /* 0x000fea000b800000 */
[----:B------:R-:W1:Y:S02]  /*26b0*/  LDCU.64 UR8, c[0x0][0x400] ;  /* 0x00008000ff0877ac */ /* 0x000e640008000a00 */
[----:B-1----:R-:W-:-:S04]  /*26c0*/  ULEA UR7, UP0, UR4, UR8, 0x3 ;  /* 0x0000000804077291 */ /* 0x002fc8000f8018ff */
[----:B------:R-:W-:Y:S02]  /*26d0*/  ULEA.HI.X UR8, UR4, UR9, UR5, 0x3, UP0 ;  /* 0x0000000904087291 */ /* 0x000fe400080f1c05 */
[----:B------:R-:W-:-:S04]  /*26e0*/  IMAD.U32 R4, RZ, RZ, UR7 ;  /* 0x00000007ff047e24 */ /* 0x000fc8000f8e00ff */
[----:B------:R-:W-:-:S06]  /*26f0*/  IMAD.U32 R5, RZ, RZ, UR8 ;  /* 0x00000008ff057e24 */ /* 0x000fcc000f8e00ff */
        /* <DEDUP_REMOVED lines=16> */
.L_x_38:
        /* <DEDUP_REMOVED lines=10> */
[----:B------:R-:W-:Y:S02]  /*28a0*/  @P2 FSEL R4, R4, RZ, P0 ;  /* 0x000000ff04042208 */ /* 0x000fe40000000000 */
[----:B------:R-:W-:Y:S01]  /*28b0*/  @P2 FSEL R5, R5, -QNAN , P0 ;  /* 0xfff8000005052808 */ /* 0x000fe20000000000 */
[----:B------:R-:W-:Y:S06]  /*28c0*/  BRA `(.L_x_39) ;  /* 0x0000000000147947 */ /* 0x000fec0003800000 */
.L_x_37:
[----:B------:R-:W-:Y:S01]  /*28d0*/  ISETP.LE.AND P2, PT, RZ, UR13, PT ;  /* 0x0000000dff007c0c */ /* 0x000fe2000bf43270 */
[----:B------:R-:W-:Y:S01]  /*28e0*/  IMAD.MOV.U32 R4, RZ, RZ, RZ ;  /* 0x000000ffff047224 */ /* 0x000fe200078e00ff */
[----:B------:R-:W-:Y:S02]  /*28f0*/  SEL R5, R15, RZ, P0 ;  /* 0x000000ff0f057207 */ /* 0x000fe40000000000 */
[----:B------:R-:W-:-:S09]  /*2900*/  PLOP3.LUT P1, PT, P0, PT, PT, 0x80, 0x8 ;  /* 0x000000000008781c */ /* 0x000fd2000072f070 */
[----:B------:R-:W-:-:S07]  /*2910*/  @!P2 LOP3.LUT R5, R5, 0x7ff00000, RZ, 0xfc, !PT ;  /* 0x7ff000000505a812 */ /* 0x000fce00078efcff */
.L_x_39:
[----:B------:R-:W-:Y:S05]  /*2920*/  BSYNC.RECONVERGENT B0 ;  /* 0x0000000000007941 */ /* 0x000fea0003800200 */
.L_x_36:
        /* <DEDUP_REMOVED lines=21> */
.L_x_43:
        /* <DEDUP_REMOVED lines=8> */
.L_x_42:
[----:B------:R-:W-:-:S11]  /*2b00*/  DADD R4, R14, UR12 ;  /* 0x0000000c0e047e29 */ /* 0x000fd60008000000 */
.L_x_41:
[----:B------:R-:W-:Y:S05]  /*2b10*/  BSYNC.RECONVERGENT B0 ;  /* 0x0000000000007941 */ /* 0x000fea0003800200 */
.L_x_40:
[----:B------:R-:W1:Y:S01]  /*2b20*/  MUFU.RCP64H R7, UR13 ;  /* 0x0000000d00077d08 */ /* 0x000e620008001800 */
[----:B0-----:R-:W-:Y:S01]  /*2b30*/  IMAD.U32 R12, RZ, RZ, UR12 ;  /* 0x0000000cff0c7e24 */ /* 0x001fe2000f8e00ff */
        /* <DEDUP_REMOVED lines=32> */
.L_x_45:
[----:B------:R-:W-:Y:S05]  /*2d40*/  BSYNC.RECONVERGENT B0 ;  /* 0x0000000000007941 */ /* 0x000fea0003800200 */
.L_x_44:
[----:B------:R-:W0:Y:S01]  /*2d50*/  LDCU.64 UR8, c[0x0][0x3e0] ;  /* 0x00007c00ff0877ac */ /* 0x000e220008000a00 */
[----:B------:R-:W-:Y:S02]  /*2d60*/  DADD R8, -RZ, -R8 ;  /* 0x00000000ff087229 */ /* 0x000fe40000000908 */
[----:B------:R-:W-:Y:S02]  /*2d70*/  DSETP.GTU.AND P0, PT, R14, RZ, PT ;  /* 0x000000ff0e00722a */ /* 0x000fe40003f0c000 */
[----:B0-----:R-:W-:-:S10]  /*2d80*/  DFMA R4, RZ, UR8, R4 ;  /* 0x00000008ff047c2b */ /* 0x001fd40008000004 */
[----:B------:R-:W-:Y:S02]  /*2d90*/  FSEL R4, R4, R8, P0 ;  /* 0x0000000804047208 */ /* 0x000fe40000000000 */
[----:B------:R-:W-:-:S06]  /*2da0*/  FSEL R5, R5, R9, P0 ;  /* 0x0000000905057208 */ /* 0x000fcc0000000000 */
[----:B------:R-:W-:-:S06]  /*2db0*/  DSETP.GE.AND P0, PT, R4, R10, PT ;  /* 0x0000000a0400722a */ /* 0x000fcc0003f06000 */
[----:B------:R-:W-:Y:S02]  /*2dc0*/  FSEL R10, R4, R10, P0 ;  /* 0x0000000a040a7208 */ /* 0x000fe40000000000 */
[----:B------:R-:W-:-:S07]  /*2dd0*/  FSEL R11, R5, R11, P0 ;  /* 0x0000000b050b7208 */ /* 0x000fce0000000000 */
.L_x_1:
[----:B------:R-:W2:Y:S01]  /*2de0*/  LDC R3, c[0x0][0x380] ;  /* 0x0000e000ff037b82 */ /* 0x000ea20000000800 */
[----:B------:R-:W2:Y:S01]  /*2df0*/  LDCU UR7, c[0x0][0x418] ;  /* 0x00008300ff0777ac */ /* 0x000ea20008000800 */
[----:B------:R-:W1:Y:S06]  /*2e00*/  LDCU UR8, c[0x0][0x398] ;  /* 0x00007300ff0877ac */ /* 0x000e6c0008000800 */
[----:B------:R-:W3:Y:S01]  /*2e10*/  LDC.64 R4, c[0x0][0x420] ;  /* 0x00010800ff047b82 */ /* 0x000ee20000000a00 */
[----:B--2---:R-:W-:-:S04]  /*2e20*/  IMAD R3, R3, UR7, R2 ;  /* 0x0000000703037c24 */ /* 0x004fc8000f8e0202 */
[----:B-1----:R-:W-:-:S04]  /*2e30*/  IMAD R3, R3, UR8, R0 ;  /* 0x0000000803037c24 */ /* 0x002fc8000f8e0200 */
[----:B---3--:R-:W-:-:S05]  /*2e40*/  IMAD.WIDE R2, R3, 0x8, R4 ;  /* 0x0000000803027825 */ /* 0x008fca00078e0204 */
[----:B------:R-:W-:Y:S01]  /*2e50*/  STG.E.64 desc[UR14][R2.64], R10 ;  /* 0x0000000a02007986 */ /* 0x000fe2000c101b0e */
[----:B------:R-:W-:Y:S05]  /*2e60*/  EXIT ;  /* 0x000000000000794d */ /* 0x000fea0003800000 */
        .weak           $__internal_0_$__cuda_sm20_div_rn_f64_full
        .type           $__internal_0_$__cuda_sm20_div_rn_f64_full,@function
        .size           $__internal_0_$__cuda_sm20_div_rn_f64_full,($_Z13Vmaximization10parametersPKdS1_S1_iPd$__internal_accurate_pow - $__internal_0_$__cuda_sm20_div_rn_f64_full)
$__internal_0_$__cuda_sm20_div_rn_f64_full:
[C---:B------:R-:W-:Y:S01]  /*2e70*/  FSETP.GEU.AND P2, PT, |R23|.reuse, 1.469367938527859385e-39, PT ;  /* 0x001000001700780b */ /* 0x040fe20003f4e200 */
[----:B------:R-:W-:Y:S01]  /*2e80*/  IMAD.MOV.U32 R26, RZ, RZ, 0x1 ;  /* 0x00000001ff1a7424 */ /* 0x000fe200078e00ff */
[----:B------:R-:W-:Y:S01]  /*2e90*/  LOP3.LUT R20, R23, 0x800fffff, RZ, 0xc0, !PT ;  /* 0x800fffff17147812 */ /* 0x000fe200078ec0ff */
[----:B------:R-:W-:Y:S01]  /*2ea0*/  IMAD.MOV.U32 R5, RZ, RZ, 0x1ca00000 ;  /* 0x1ca00000ff057424 */ /* 0x000fe200078e00ff */
[C---:B------:R-:W-:Y:S01]  /*2eb0*/  FSETP.GEU.AND P4, PT, |R25|.reuse, 1.469367938527859385e-39, PT ;  /* 0x001000001900780b */ /* 0x040fe20003f8e200 */
[----:B------:R-:W-:Y:S01]  /*2ec0*/  BSSY.RECONVERGENT B1, `(.L_x_46) ;  /* 0x0000052000017945 */ /* 0x000fe20003800200 */
[----:B------:R-:W-:Y:S01]  /*2ed0*/  LOP3.LUT R21, R20, 0x3ff00000, RZ, 0xfc, !PT ;  /* 0x3ff0000014157812 */ /* 0x000fe200078efcff */
[----:B------:R-:W-:Y:S01]  /*2ee0*/  IMAD.MOV.U32 R20, RZ, RZ, R22 ;  /* 0x000000ffff147224 */ /* 0x000fe200078e0016 */
[----:B------:R-:W-:Y:S02]  /*2ef0*/  LOP3.LUT R3, R25, 0x7ff00000, RZ, 0xc0, !PT ;  /* 0x7ff0000019037812 */ /* 0x000fe400078ec0ff */
[----:B------:R-:W-:-:S03]  /*2f00*/  LOP3.LUT R7, R23, 0x7ff00000, RZ, 0xc0, !PT ;  /* 0x7ff0000017077812 */ /* 0x000fc600078ec0ff */
[----:B------:R-:W-:Y:S01]  /*2f10*/  @!P2 DMUL R20, R22, 8.98846567431157953865e+307 ;  /* 0x7fe000001614a828 */ /* 0x000fe20000000000 */
[----:B------:R-:W-:-:S03]  /*2f20*/  ISETP.GE.U32.AND P3, PT, R3, R7, PT ;  /* 0x000000070300720c */ /* 0x000fc60003f66070 */
[----:B------:R-:W-:Y:S01]  /*2f30*/  @!P4 LOP3.LUT R6, R23, 0x7ff00000, RZ, 0xc0, !PT ;  /* 0x7ff000001706c812 */ /* 0x000fe200078ec0ff */
[----:B------:R-:W-:Y:S01]  /*2f40*/  @!P4 IMAD.MOV.U32 R30, RZ, RZ, RZ ;  /* 0x000000ffff1ec224 */ /* 0x000fe200078e00ff */
[----:B------:R-:W0:Y:S02]  /*2f50*/  MUFU.RCP64H R27, R21 ;  /* 0x00000015001b7308 */ /* 0x000e240000001800 */
[----:B------:R-:W-:Y:S02]  /*2f60*/  @!P4 ISETP.GE.U32.AND P5, PT, R3, R6, PT ;  /* 0x000000060300c20c */ /* 0x000fe40003fa6070 */
[----:B------:R-:W-:Y:S02]  /*2f70*/  @!P2 LOP3.LUT R7, R21, 0x7ff00000, RZ, 0xc0, !PT ;  /* 0x7ff000001507a812 */ /* 0x000fe400078ec0ff */
[----:B------:R-:W-:-:S04]  /*2f80*/  @!P4 SEL R31, R5, 0x63400000, !P5 ;  /* 0x63400000051fc807 */ /* 0x000fc80006800000 */
[----:B------:R-:W-:-:S04]  /*2f90*/  @!P4 LOP3.LUT R6, R31, 0x80000000, R25, 0xf8, !PT ;  /* 0x800000001f06c812 */ /* 0x000fc800078ef819 */
[----:B------:R-:W-:Y:S01]  /*2fa0*/  @!P4 LOP3.LUT R31, R6, 0x100000, RZ, 0xfc, !PT ;  /* 0x00100000061fc812 */ /* 0x000fe200078efcff */
[----:B------:R-:W-:Y:S01]  /*2fb0*/  IMAD.MOV.U32 R6, RZ, RZ, R3 ;  /* 0x000000ffff067224 */ /* 0x000fe200078e0003 */
[----:B0-----:R-:W-:-:S08]  /*2fc0*/  DFMA R28, R26, -R20, 1 ;  /* 0x3ff000001a1c742b */ /* 0x001fd00000000814 */
[----:B------:R-:W-:-:S08]  /*2fd0*/  DFMA R28, R28, R28, R28 ;  /* 0x0000001c1c1c722b */ /* 0x000fd0000000001c */
[----:B------:R-:W-:Y:S01]  /*2fe0*/  DFMA R28, R26, R28, R26 ;  /* 0x0000001c1a1c722b */ /* 0x000fe2000000001a */
[----:B------:R-:W-:Y:S01]  /*2ff0*/  SEL R27, R5, 0x63400000, !P3 ;  /* 0x63400000051b7807 */ /* 0x000fe20005800000 */
[----:B------:R-:W-:-:S03]  /*3000*/  IMAD.MOV.U32 R26, RZ, RZ, R24 ;  /* 0x000000ffff1a7224 */ /* 0x000fc600078e0018 */
[----:B------:R-:W-:-:S03]  /*3010*/  LOP3.LUT R27, R27, 0x800fffff, R25, 0xf8, !PT ;  /* 0x800fffff1b1b7812 */ /* 0x000fc600078ef819 */
[----:B------:R-:W-:-:S03]  /*3020*/  DFMA R34, R28, -R20, 1 ;  /* 0x3ff000001c22742b */ /* 0x000fc60000000814 */
[----:B------:R-:W-:-:S05]  /*3030*/  @!P4 DFMA R26, R26, 2, -R30 ;  /* 0x400000001a1ac82b */ /* 0x000fca000000081e */
[----:B------:R-:W-:-:S05]  /*3040*/  DFMA R34, R28, R34, R28 ;  /* 0x000000221c22722b */ /* 0x000fca000000001c */
[----:B------:R-:W-:-:S03]  /*3050*/  @!P4 LOP3.LUT R6, R27, 0x7ff00000, RZ, 0xc0, !PT ;  /* 0x7ff000001b06c812 */ /* 0x000fc600078ec0ff */
[----:B------:R-:W-:-:S08]  /*3060*/  DMUL R30, R34, R26 ;  /* 0x0000001a221e7228 */ /* 0x000fd00000000000 */
[----:B------:R-:W-:-:S08]  /*3070*/  DFMA R28, R30, -R20, R26 ;  /* 0x800000141e1c722b */ /* 0x000fd0000000001a */
[----:B------:R-:W-:Y:S01]  /*3080*/  DFMA R28, R34, R28, R30 ;  /* 0x0000001c221c722b */ /* 0x000fe2000000001e */
[----:B------:R-:W-:Y:S02]  /*3090*/  VIADD R30, R6, 0xffffffff ;  /* 0xffffffff061e7836 */ /* 0x000fe40000000000 */
[----:B------:R-:W-:-:S03]  /*30a0*/  VIADD R31, R7, 0xffffffff ;  /* 0xffffffff071f7836 */ /* 0x000fc60000000000 */
[----:B------:R-:W-:-:S04]  /*30b0*/  ISETP.GT.U32.AND P2, PT, R30, 0x7feffffe, PT ;  /* 0x7feffffe1e00780c */ /* 0x000fc80003f44070 */
[----:B------:R-:W-:-:S13]  /*30c0*/  ISETP.GT.U32.OR P2, PT, R31, 0x7feffffe, P2 ;  /* 0x7feffffe1f00780c */ /* 0x000fda0001744470 */
[----:B------:R-:W-:Y:S05]  /*30d0*/  @P2 BRA `(.L_x_47) ;  /* 0x00000000006c2947 */ /* 0x000fea0003800000 */
[----:B------:R-:W-:-:S04]  /*30e0*/  LOP3.LUT R24, R23, 0x7ff00000, RZ, 0xc0, !PT ;  /* 0x7ff0000017187812 */ /* 0x000fc800078ec0ff */
[CC--:B------:R-:W-:Y:S02]  /*30f0*/  VIADDMNMX R6, R3.reuse, -R24.reuse, 0xb9600000, !PT ;  /* 0xb960000003067446 */ /* 0x0c0fe40007800918 */
[----:B------:R-:W-:Y:S02]  /*3100*/  ISETP.GE.U32.AND P2, PT, R3, R24, PT ;  /* 0x000000180300720c */ /* 0x000fe40003f46070 */
[----:B------:R-:W-:Y:S02]  /*3110*/  VIMNMX R3, PT, PT, R6, 0x46a00000, PT ;  /* 0x46a0000006037848 */ /* 0x000fe40003fe0100 */
[----:B------:R-:W-:-:S05]  /*3120*/  SEL R6, R5, 0x63400000, !P2 ;  /* 0x6340000005067807 */ /* 0x000fca0005000000 */
[----:B------:R-:W-:Y:S02]  /*3130*/  IMAD.IADD R3, R3, 0x1, -R6 ;  /* 0x0000000103037824 */ /* 0x000fe400078e0a06 */
[----:B------:R-:W-:Y:S02]  /*3140*/  IMAD.MOV.U32 R6, RZ, RZ, RZ ;  /* 0x000000ffff067224 */ /* 0x000fe400078e00ff */
[----:B------:R-:W-:-:S06]  /*3150*/  VIADD R7, R3, 0x7fe00000 ;  /* 0x7fe0000003077836 */ /* 0x000fcc0000000000 */
[----:B------:R-:W-:-:S10]  /*3160*/  DMUL R30, R28, R6 ;  /* 0x000000061c1e7228 */ /* 0x000fd40000000000 */
[----:B------:R-:W-:-:S13]  /*3170*/  FSETP.GTU.AND P2, PT, |R31|, 1.469367938527859385e-39, PT ;  /* 0x001000001f00780b */ /* 0x000fda0003f4c200 */
[----:B------:R-:W-:Y:S05]  /*3180*/  @P2 BRA `(.L_x_48) ;  /* 0x0000000000942947 */ /* 0x000fea0003800000 */
[----:B------:R-:W-:-:S06]  /*3190*/  DFMA R20, R28, -R20, R26 ;  /* 0x800000141c14722b */ /* 0x000fcc000000001a */
[----:B------:R-:W-:-:S04]  /*31a0*/  IMAD.MOV.U32 R20, RZ, RZ, RZ ;  /* 0x000000ffff147224 */ /* 0x000fc800078e00ff */
[C---:B------:R-:W-:Y:S02]  /*31b0*/  FSETP.NEU.AND P2, PT, R21.reuse, RZ, PT ;  /* 0x000000ff1500720b */ /* 0x040fe40003f4d000 */
[----:B------:R-:W-:-:S04]  /*31c0*/  LOP3.LUT R23, R21, 0x80000000, R23, 0x48, !PT ;  /* 0x8000000015177812 */ /* 0x000fc800078e4817 */
[----:B------:R-:W-:-:S07]  /*31d0*/  LOP3.LUT R21, R23, R7, RZ, 0xfc, !PT ;  /* 0x0000000717157212 */ /* 0x000fce00078efcff */
[----:B------:R-:W-:Y:S05]  /*31e0*/  @!P2 BRA `(.L_x_48) ;  /* 0x00000000007ca947 */ /* 0x000fea0003800000 */
[----:B------:R-:W-:Y:S01]  /*31f0*/  IMAD.MOV R7, RZ, RZ, -R3 ;  /* 0x000000ffff077224 */ /* 0x000fe200078e0a03 */
[----:B------:R-:W-:Y:S01]  /*3200*/  DMUL.RP R20, R28, R20 ;  /* 0x000000141c147228 */ /* 0x000fe20000008000 */
[----:B------:R-:W-:Y:S01]  /*3210*/  IMAD.MOV.U32 R6, RZ, RZ, RZ ;  /* 0x000000ffff067224 */ /* 0x000fe200078e00ff */
[----:B------:R-:W-:-:S05]  /*3220*/  IADD3 R3, PT, PT, -R3, -0x43300000, RZ ;  /* 0xbcd0000003037810 */ /* 0x000fca0007ffe1ff */
[----:B------:R-:W-:-:S03]  /*3230*/  DFMA R6, R30, -R6, R28 ;  /* 0x800000061e06722b */ /* 0x000fc6000000001c */
[----:B------:R-:W-:-:S07]  /*3240*/  LOP3.LUT R23, R21, R23, RZ, 0x3c, !PT ;  /* 0x0000001715177212 */ /* 0x000fce00078e3cff */
[----:B------:R-:W-:-:S04]  /*3250*/  FSETP.NEU.AND P2, PT, |R7|, R3, PT ;  /* 0x000000030700720b */ /* 0x000fc80003f4d200 */
[----:B------:R-:W-:Y:S02]  /*3260*/  FSEL R30, R20, R30, !P2 ;  /* 0x0000001e141e7208 */ /* 0x000fe40005000000 */
[----:B------:R-:W-:Y:S01]  /*3270*/  FSEL R31, R23, R31, !P2 ;  /* 0x0000001f171f7208 */ /* 0x000fe20005000000 */
[----:B------:R-:W-:Y:S06]  /*3280*/  BRA `(.L_x_48) ;  /* 0x0000000000547947 */ /* 0x000fec0003800000 */
.L_x_47:
[----:B------:R-:W-:-:S14]  /*3290*/  DSETP.NAN.AND P2, PT, R24, R24, PT ;  /* 0x000000181800722a */ /* 0x000fdc0003f48000 */
[----:B------:R-:W-:Y:S05]  /*32a0*/  @P2 BRA `(.L_x_49) ;  /* 0x0000000000442947 */ /* 0x000fea0003800000 */
[----:B------:R-:W-:-:S14]  /*32b0*/  DSETP.NAN.AND P2, PT, R22, R22, PT ;  /* 0x000000161600722a */ /* 0x000fdc0003f48000 */
[----:B------:R-:W-:Y:S05]  /*32c0*/  @P2 BRA `(.L_x_50) ;  /* 0x0000000000302947 */ /* 0x000fea0003800000 */
[----:B------:R-:W-:Y:S01]  /*32d0*/  ISETP.NE.AND P2, PT, R6, R7, PT ;  /* 0x000000070600720c */ /* 0x000fe20003f45270 */
[----:B------:R-:W-:Y:S02]  /*32e0*/  IMAD.MOV.U32 R30, RZ, RZ, 0x0 ;  /* 0x00000000ff1e7424 */ /* 0x000fe400078e00ff */
[----:B------:R-:W-:-:S10]  /*32f0*/  IMAD.MOV.U32 R31, RZ, RZ, -0x80000 ;  /* 0xfff80000ff1f7424 */ /* 0x000fd400078e00ff */
[----:B------:R-:W-:Y:S05]  /*3300*/  @!P2 BRA `(.L_x_48) ;  /* 0x000000000034a947 */ /* 0x000fea0003800000 */
[----:B------:R-:W-:Y:S02]  /*3310*/  ISETP.NE.AND P2, PT, R6, 0x7ff00000, PT ;  /* 0x7ff000000600780c */ /* 0x000fe40003f45270 */
[----:B------:R-:W-:Y:S02]  /*3320*/  LOP3.LUT R31, R25, 0x80000000, R23, 0x48, !PT ;  /* 0x80000000191f7812 */ /* 0x000fe400078e4817 */
[----:B------:R-:W-:-:S13]  /*3330*/  ISETP.EQ.OR P2, PT, R7, RZ, !P2 ;  /* 0x000000ff0700720c */ /* 0x000fda0005742670 */
[----:B------:R-:W-:Y:S01]  /*3340*/  @P2 LOP3.LUT R3, R31, 0x7ff00000, RZ, 0xfc, !PT ;  /* 0x7ff000001f032812 */ /* 0x000fe200078efcff */
[----:B------:R-:W-:Y:S02]  /*3350*/  @!P2 IMAD.MOV.U32 R30, RZ, RZ, RZ ;  /* 0x000000ffff1ea224 */ /* 0x000fe400078e00ff */
[----:B------:R-:W-:Y:S02]  /*3360*/  @P2 IMAD.MOV.U32 R30, RZ, RZ, RZ ;  /* 0x000000ffff1e2224 */ /* 0x000fe400078e00ff */
[----:B------:R-:W-:Y:S01]  /*3370*/  @P2 IMAD.MOV.U32 R31, RZ, RZ, R3 ;  /* 0x000000ffff1f2224 */ /* 0x000fe200078e0003 */
[----:B------:R-:W-:Y:S06]  /*3380*/  BRA `(.L_x_48) ;  /* 0x0000000000147947 */ /* 0x000fec0003800000 */
.L_x_50:
[----:B------:R-:W-:Y:S01]  /*3390*/  LOP3.LUT R31, R23, 0x80000, RZ, 0xfc, !PT ;  /* 0x00080000171f7812 */ /* 0x000fe200078efcff */
[----:B------:R-:W-:Y:S01]  /*33a0*/  IMAD.MOV.U32 R30, RZ, RZ, R22 ;  /* 0x000000ffff1e7224 */ /* 0x000fe200078e0016 */
[----:B------:R-:W-:Y:S06]  /*33b0*/  BRA `(.L_x_48) ;  /* 0x0000000000087947 */ /* 0x000fec0003800000 */
.L_x_49:
[----:B------:R-:W-:Y:S01]  /*33c0*/  LOP3.LUT R31, R25, 0x80000, RZ, 0xfc, !PT ;  /* 0x00080000191f7812 */ /* 0x000fe200078efcff */
[----:B------:R-:W-:-:S07]  /*33d0*/  IMAD.MOV.U32 R30, RZ, RZ, R24 ;  /* 0x000000ffff1e7224 */ /* 0x000fce00078e0018 */
.L_x_48:
[----:B------:R-:W-:Y:S05]  /*33e0*/  BSYNC.RECONVERGENT B1 ;  /* 0x0000000000017941 */ /* 0x000fea0003800200 */
.L_x_46:
[----:B------:R-:W-:-:S04]  /*33f0*/  IMAD.MOV.U32 R5, RZ, RZ, 0x0 ;  /* 0x00000000ff057424 */ /* 0x000fc800078e00ff */
[----:B------:R-:W-:Y:S05]  /*3400*/  RET.REL.NODEC R4 `(_Z13Vmaximization10parametersPKdS1_S1_iPd) ;  /* 0xffffffc804fc7950 */ /* 0x000fea0003c3ffff */
        .type           $_Z13Vmaximization10parametersPKdS1_S1_iPd$__internal_accurate_pow,@function
        .size           $_Z13Vmaximization10parametersPKdS1_S1_iPd$__internal_accurate_pow,(.L_x_54 - $_Z13Vmaximization10parametersPKdS1_S1_iPd$__internal_accurate_pow)
$_Z13Vmaximization10parametersPKdS1_S1_iPd$__internal_accurate_pow:
[----:B------:R-:W-:Y:S01]  /*3410*/  ISETP.GT.U32.AND P2, PT, R27, 0xfffff, PT ;  /* 0x000fffff1b00780c */ /* 0x000fe20003f44070 */
[--C-:B------:R-:W-:Y:S01]  /*3420*/  IMAD.MOV.U32 R5, RZ, RZ, R27.reuse ;  /* 0x000000ffff057224 */ /* 0x100fe200078e001b */
[----:B------:R-:W-:Y:S01]  /*3430*/  UMOV UR8, 0x7d2cafe2 ;  /* 0x7d2cafe200087882 */ /* 0x000fe20000000000 */
[----:B------:R-:W-:Y:S01]  /*3440*/  IMAD.MOV.U32 R6, RZ, RZ, RZ ;  /* 0x000000ffff067224 */ /* 0x000fe200078e00ff */
[----:B------:R-:W-:Y:S01]  /*3450*/  UMOV UR9, 0x3eb0f5ff ;  /* 0x3eb0f5ff00097882 */ /* 0x000fe20000000000 */
[----:B------:R-:W-:Y:S01]  /*3460*/  SHF.R.U32.HI R27, RZ, 0x14, R27 ;  /* 0x00000014ff1b7819 */ /* 0x000fe2000001161b */
[----:B------:R-:W-:Y:S01]  /*3470*/  IMAD.MOV.U32 R29, RZ, RZ, R3 ;  /* 0x000000ffff1d7224 */ /* 0x000fe200078e0003 */
[----:B------:R-:W-:Y:S01]  /*3480*/  UMOV UR10, 0x3b39803f ;  /* 0x3b39803f000a7882 */ /* 0x000fe20000000000 */
[----:B------:R-:W-:Y:S02]  /*3490*/  UMOV UR11, 0x3c7abc9e ;  /* 0x3c7abc9e000b7882 */ /* 0x000fe40000000000 */
[----:B------:R-:W-:-:S03]  /*34a0*/  IMAD.SHL.U32 R3, R29, 0x2, RZ ;  /* 0x000000021d037824 */ /* 0x000fc600078e00ff */
[----:B------:R-:W-:-:S10]  /*34b0*/  @!P2 DMUL R34, R4, 1.80143985094819840000e+16 ;  /* 0x435000000422a828 */ /* 0x000fd40000000000 */
[----:B------:R-:W-:Y:S01]  /*34c0*/  @!P2 IMAD.MOV.U32 R5, RZ, RZ, R35 ;  /* 0x000000ffff05a224 */ /* 0x000fe200078e0023 */
[----:B------:R-:W-:Y:S01]  /*34d0*/  @!P2 LEA.HI R27, R35, 0xffffffca, RZ, 0xc ;  /* 0xffffffca231ba811 */ /* 0x000fe200078f60ff */
[----:B------:R-:W-:Y:S01]  /*34e0*/  @!P2 IMAD.MOV.U32 R4, RZ, RZ, R34 ;  /* 0x000000ffff04a224 */ /* 0x000fe200078e0022 */
[----:B------:R-:W-:Y:S02]  /*34f0*/  ISETP.GT.U32.AND P2, PT, R3, -0x2000001, PT ;  /* 0xfdffffff0300780c */ /* 0x000fe40003f44070 */
[----:B------:R-:W-:-:S04]  /*3500*/  LOP3.LUT R5, R5, 0x800fffff, RZ, 0xc0, !PT ;  /* 0x800fffff05057812 */ /* 0x000fc800078ec0ff */
[----:B------:R-:W-:-:S04]  /*3510*/  LOP3.LUT R5, R5, 0x3ff00000, RZ, 0xfc, !PT ;  /* 0x3ff0000005057812 */ /* 0x000fc800078efcff */
[----:B------:R-:W-:-:S13]  /*3520*/  ISETP.GE.U32.AND P3, PT, R5, 0x3ff6a09f, PT ;  /* 0x3ff6a09f0500780c */ /* 0x000fda0003f66070 */
[----:B------:R-:W-:-:S04]  /*3530*/  @P3 VIADD R7, R5, 0xfff00000 ;  /* 0xfff0000005073836 */ /* 0x000fc80000000000 */
[----:B------:R-:W-:-:S06]  /*3540*/  @P3 IMAD.MOV.U32 R5, RZ, RZ, R7 ;  /* 0x000000ffff053224 */ /* 0x000fcc00078e0007 */
[C---:B------:R-:W-:Y:S02]  /*3550*/  DADD R22, R4.reuse, 1 ;  /* 0x3ff0000004167429 */ /* 0x040fe40000000000 */
[----:B------:R-:W-:-:S04]  /*3560*/  DADD R4, R4, -1 ;  /* 0xbff0000004047429 */ /* 0x000fc80000000000 */
[----:B------:R-:W0:Y:S02]  /*3570*/  MUFU.RCP64H R7, R23 ;  /* 0x0000001700077308 */ /* 0x000e240000001800 */
[----:B0-----:R-:W-:-:S08]  /*3580*/  DFMA R20, -R22, R6, 1 ;  /* 0x3ff000001614742b */ /* 0x001fd00000000106 */
[----:B------:R-:W-:-:S08]  /*3590*/  DFMA R20, R20, R20, R20 ;  /* 0x000000141414722b */ /* 0x000fd00000000014 */
[----:B------:R-:W-:Y:S01]  /*35a0*/  DFMA R20, R6, R20, R6 ;  /* 0x000000140614722b */ /* 0x000fe20000000006 */
[----:B------:R-:W-:Y:S02]  /*35b0*/  IMAD.MOV.U32 R6, RZ, RZ, 0x41ad3b5a ;  /* 0x41ad3b5aff067424 */ /* 0x000fe400078e00ff */
[----:B------:R-:W-:-:S05]  /*35c0*/  IMAD.MOV.U32 R7, RZ, RZ, 0x3ed0f5d2 ;  /* 0x3ed0f5d2ff077424 */ /* 0x000fca00078e00ff */
[----:B------:R-:W-:-:S08]  /*35d0*/  DMUL R30, R4, R20 ;  /* 0x00000014041e7228 */ /* 0x000fd00000000000 */
[----:B------:R-:W-:-:S08]  /*35e0*/  DFMA R30, R4, R20, R30 ;  /* 0x00000014041e722b */ /* 0x000fd0000000001e */
[----:B------:R-:W-:-:S08]  /*35f0*/  DMUL R36, R30, R30 ;  /* 0x0000001e1e247228 */ /* 0x000fd00000000000 */
[----:B------:R-:W-:Y:S01]  /*3600*/  DFMA R6, R36, UR8, R6 ;  /* 0x0000000824067c2b */ /* 0x000fe20008000006 */
[----:B------:R-:W-:Y:S01]  /*3610*/  UMOV UR8, 0x75488a3f ;  /* 0x75488a3f00087882 */ /* 0x000fe20000000000 */
[----:B------:R-:W-:-:S06]  /*3620*/  UMOV UR9, 0x3ef3b20a ;  /* 0x3ef3b20a00097882 */ /* 0x000fcc0000000000 */
[----:B------:R-:W-:Y:S01]  /*3630*/  DFMA R24, R36, R6, UR8 ;  /* 0x0000000824187e2b */ /* 0x000fe20008000006 */
[----:B------:R-:W-:Y:S01]  /*3640*/  UMOV UR8, 0xe4faecd5 ;  /* 0xe4faecd500087882 */ /* 0x000fe20000000000 */
[----:B------:R-:W-:Y:S01]  /*3650*/  UMOV UR9, 0x3f1745cd ;  /* 0x3f1745cd00097882 */ /* 0x000fe20000000000 */
[----:B------:R-:W-:-:S05]  /*3660*/  DADD R6, R4, -R30 ;  /* 0x0000000004067229 */ /* 0x000fca000000081e */
[----:B------:R-:W-:Y:S01]  /*3670*/  DFMA R24, R36, R24, UR8 ;  /* 0x0000000824187e2b */ /* 0x000fe20008000018 */
[----:B------:R-:W-:Y:S01]  /*3680*/  UMOV UR8, 0x258a578b ;  /* 0x258a578b00087882 */ /* 0x000fe20000000000 */
[----:B------:R-:W-:Y:S01]  /*3690*/  UMOV UR9, 0x3f3c71c7 ;  /* 0x3f3c71c700097882 */ /* 0x000fe20000000000 */
[----:B------:R-:W-:-:S05]  /*36a0*/  DADD R6, R6, R6 ;  /* 0x0000000006067229 */ /* 0x000fca0000000006 */
[----:B------:R-:W-:Y:S01]  /*36b0*/  DFMA R24, R36, R24, UR8 ;  /* 0x0000000824187e2b */ /* 0x000fe20008000018 */
[----:B------:R-:W-:Y:S01]  /*36c0*/  UMOV UR8, 0x9242b910 ;  /* 0x9242b91000087882 */ /* 0x000fe20000000000 */
[----:B------:R-:W-:Y:S01]  /*36d0*/  UMOV UR9, 0x3f624924 ;  /* 0x3f62492400097882 */ /* 0x000fe20000000000 */
[----:B------:R-:W-:-:S05]  /*36e0*/  DFMA R6, R4, -R30, R6 ;  /* 0x8000001e0406722b */ /* 0x000fca0000000006 */
[----:B------:R-:W-:Y:S01]  /*36f0*/  DFMA R24, R36, R24, UR8 ;  /* 0x0000000824187e2b */ /* 0x000fe20008000018 */
[----:B------:R-:W-:Y:S01]  /*3700*/  UMOV UR8, 0x99999dfb ;  /* 0x99999dfb00087882 */ /* 0x000fe20000000000 */
[----:B------:R-:W-:Y:S01]  /*3710*/  UMOV UR9, 0x3f899999 ;  /* 0x3f89999900097882 */ /* 0x000fe20000000000 */
[----:B------:R-:W-:Y:S02]  /*3720*/  DMUL R6, R20, R6 ;  /* 0x0000000614067228 */ /* 0x000fe40000000000 */
[----:B------:R-:W-:-:S03]  /*3730*/  DMUL R20, R30, R30 ;  /* 0x0000001e1e147228 */ /* 0x000fc60000000000 */
[----:B------:R-:W-:Y:S01]  /*3740*/  DFMA R24, R36, R24, UR8 ;  /* 0x0000000824187e2b */ /* 0x000fe20008000018 */
[----:B------:R-:W-:Y:S01]  /*3750*/  UMOV UR8, 0x55555555 ;  /* 0x5555555500087882 */ /* 0x000fe20000000000 */
[----:B------:R-:W-:-:S03]  /*3760*/  UMOV UR9, 0x3fb55555 ;  /* 0x3fb5555500097882 */ /* 0x000fc60000000000 */
[----:B------:R-:W-:-:S03]  /*3770*/  DMUL R34, R30, R20 ;  /* 0x000000141e227228 */ /* 0x000fc60000000000 */
[----:B------:R-:W-:-:S08]  /*3780*/  DFMA R4, R36, R24, UR8 ;  /* 0x0000000824047e2b */ /* 0x000fd00008000018 */
[----:B------:R-:W-:Y:S01]  /*3790*/  DADD R22, -R4, UR8 ;  /* 0x0000000804167e29 */ /* 0x000fe20008000100 */
[----:B------:R-:W-:Y:S01]  /*37a0*/  UMOV UR8, 0xb9e7b0 ;  /* 0x00b9e7b000087882 */ /* 0x000fe20000000000 */
[----:B------:R-:W-:-:S06]  /*37b0*/  UMOV UR9, 0x3c46a4cb ;  /* 0x3c46a4cb00097882 */ /* 0x000fcc0000000000 */
[----:B------:R-:W-:Y:S02]  /*37c0*/  DFMA R22, R36, R24, R22 ;  /* 0x000000182416722b */ /* 0x000fe40000000016 */
[----:B------:R-:W-:Y:S01]  /*37d0*/  DFMA R36, R30, R30, -R20 ;  /* 0x0000001e1e24722b */ /* 0x000fe20000000814 */
[----:B------:R-:W-:Y:S02]  /*37e0*/  VIADD R25, R7, 0x100000 ;  /* 0x0010000007197836 */ /* 0x000fe40000000000 */
[----:B------:R-:W-:-:S06]  /*37f0*/  IMAD.MOV.U32 R24, RZ, RZ, R6 ;  /* 0x000000ffff187224 */ /* 0x000fcc00078e0006 */
[----:B------:R-:W-:Y:S02]  /*3800*/  DFMA R24, R30, R24, R36 ;  /* 0x000000181e18722b */ /* 0x000fe40000000024 */
[----:B------:R-:W-:Y:S01]  /*3810*/  DADD R36, R22, -UR8 ;  /* 0x8000000816247e29 */ /* 0x000fe20008000000 */
[----:B------:R-:W-:Y:S01]  /*3820*/  UMOV UR8, 0x80000000 ;  /* 0x8000000000087882 */ /* 0x000fe20000000000 */
[----:B------:R-:W-:Y:S01]  /*3830*/  DFMA R22, R30, R20, -R34 ;  /* 0x000000141e16722b */ /* 0x000fe20000000822 */
[----:B------:R-:W-:-:S07]  /*3840*/  UMOV UR9, 0x43300000 ;  /* 0x4330000000097882 */ /* 0x000fce0000000000 */
[----:B------:R-:W-:Y:S02]  /*3850*/  DFMA R22, R6, R20, R22 ;  /* 0x000000140616722b */ /* 0x000fe40000000016 */
[----:B------:R-:W-:-:S06]  /*3860*/  DADD R20, R4, R36 ;  /* 0x0000000004147229 */ /* 0x000fcc0000000024 */
[----:B------:R-:W-:Y:S02]  /*3870*/  DFMA R22, R30, R24, R22 ;  /* 0x000000181e16722b */ /* 0x000fe40000000016 */
[----:B------:R-:W-:Y:S02]  /*3880*/  DADD R24, R4, -R20 ;  /* 0x0000000004187229 */ /* 0x000fe40000000814 */
[----:B------:R-:W-:-:S06]  /*3890*/  DMUL R4, R20, R34 ;  /* 0x0000002214047228 */ /* 0x000fcc0000000000 */
[----:B------:R-:W-:Y:S02]  /*38a0*/  DADD R36, R36, R24 ;  /* 0x0000000024247229 */ /* 0x000fe40000000018 */
[----:B------:R-:W-:-:S08]  /*38b0*/  DFMA R24, R20, R34, -R4 ;  /* 0x000000221418722b */ /* 0x000fd00000000804 */
[----:B------:R-:W-:-:S08]  /*38c0*/  DFMA R22, R20, R22, R24 ;  /* 0x000000161416722b */ /* 0x000fd00000000018 */
[----:B------:R-:W-:-:S08]  /*38d0*/  DFMA R36, R36, R34, R22 ;  /* 0x000000222424722b */ /* 0x000fd00000000016 */
[----:B------:R-:W-:-:S08]  /*38e0*/  DADD R22, R4, R36 ;  /* 0x0000000004167229 */ /* 0x000fd00000000024 */
[--C-:B------:R-:W-:Y:S02]  /*38f0*/  DADD R20, R30, R22.reuse ;  /* 0x000000001e147229 */ /* 0x100fe40000000016 */
[----:B------:R-:W-:-:S06]  /*3900*/  DADD R4, R4, -R22 ;  /* 0x0000000004047229 */ /* 0x000fcc0000000816 */
[----:B------:R-:W-:Y:S02]  /*3910*/  DADD R30, R30, -R20 ;  /* 0x000000001e1e7229 */ /* 0x000fe40000000814 */
[----:B------:R-:W-:-:S06]  /*3920*/  DADD R4, R36, R4 ;  /* 0x0000000024047229 */ /* 0x000fcc0000000004 */
[----:B------:R-:W-:Y:S01]  /*3930*/  DADD R30, R22, R30 ;  /* 0x00000000161e7229 */ /* 0x000fe2000000001e */
[C---:B------:R-:W-:Y:S02]  /*3940*/  VIADD R22, R27.reuse, 0xfffffc01 ;  /* 0xfffffc011b167836 */ /* 0x040fe40000000000 */
[----:B------:R-:W-:-:S05]  /*3950*/  @P3 VIADD R22, R27, 0xfffffc02 ;  /* 0xfffffc021b163836 */ /* 0x000fca0000000000 */
[----:B------:R-:W-:-:S08]  /*3960*/  DADD R4, R4, R30 ;  /* 0x0000000004047229 */ /* 0x000fd0000000001e */
[----:B------:R-:W-:Y:S01]  /*3970*/  DADD R24, R6, R4 ;  /* 0x0000000006187229 */ /* 0x000fe20000000004 */
[----:B------:R-:W-:Y:S01]  /*3980*/  LOP3.LUT R6, R22, 0x80000000, RZ, 0x3c, !PT ;  /* 0x8000000016067812 */ /* 0x000fe200078e3cff */
[----:B------:R-:W-:-:S06]  /*3990*/  IMAD.MOV.U32 R7, RZ, RZ, 0x43300000 ;  /* 0x43300000ff077424 */ /* 0x000fcc00078e00ff */
[----:B------:R-:W-:Y:S02]  /*39a0*/  DADD R22, R20, R24 ;  /* 0x0000000014167229 */ /* 0x000fe40000000018 */
[----:B------:R-:W-:Y:S01]  /*39b0*/  DADD R6, R6, -UR8 ;  /* 0x8000000806067e29 */ /* 0x000fe20008000000 */
[----:B------:R-:W-:Y:S01]  /*39c0*/  UMOV UR8, 0xfefa39ef ;  /* 0xfefa39ef00087882 */ /* 0x000fe20000000000 */
[----:B------:R-:W-:-:S04]  /*39d0*/  UMOV UR9, 0x3fe62e42 ;  /* 0x3fe62e4200097882 */ /* 0x000fc80000000000 */
[--C-:B------:R-:W-:Y:S02]  /*39e0*/  DADD R30, R20, -R22.reuse ;  /* 0x00000000141e7229 */ /* 0x100fe40000000816 */
[----:B------:R-:W-:-:S06]  /*39f0*/  DFMA R4, R6, UR8, R22 ;  /* 0x0000000806047c2b */ /* 0x000fcc0008000016 */
[----:B------:R-:W-:Y:S02]  /*3a00*/  DADD R30, R24, R30 ;  /* 0x00000000181e7229 */ /* 0x000fe4000000001e */
[----:B------:R-:W-:Y:S01]  /*3a10*/  DFMA R20, R6, -UR8, R4 ;  /* 0x8000000806147c2b */ /* 0x000fe20008000004 */
[----:B------:R-:W-:Y:S01]  /*3a20*/  LOP3.LUT R25, R29, 0xff0fffff, RZ, 0xc0, !PT ;  /* 0xff0fffff1d197812 */ /* 0x000fe200078ec0ff */
[----:B------:R-:W-:-:S03]  /*3a30*/  IMAD.MOV.U32 R24, RZ, RZ, R28 ;  /* 0x000000ffff187224 */ /* 0x000fc600078e001c */
[----:B------:R-:W-:-:S03]  /*3a40*/  SEL R25, R25, R29, P2 ;  /* 0x0000001d19197207 */ /* 0x000fc60001000000 */
[----:B------:R-:W-:-:S08]  /*3a50*/  DADD R20, -R22, R20 ;  /* 0x0000000016147229 */ /* 0x000fd00000000114 */
[----:B------:R-:W-:-:S08]  /*3a60*/  DADD R20, R30, -R20 ;  /* 0x000000001e147229 */ /* 0x000fd00000000814 */
[----:B------:R-:W-:-:S08]  /*3a70*/  DFMA R6, R6, UR10, R20 ;  /* 0x0000000a06067c2b */ /* 0x000fd00008000014 */
[----:B------:R-:W-:-:S08]  /*3a80*/  DADD R20, R4, R6 ;  /* 0x0000000004147229 */ /* 0x000fd00000000006 */
[----:B------:R-:W-:Y:S02]  /*3a90*/  DADD R4, R4, -R20 ;  /* 0x0000000004047229 */ /* 0x000fe40000000814 */
[----:B------:R-:W-:-:S06]  /*3aa0*/  DMUL R28, R20, R24 ;  /* 0x00000018141c7228 */ /* 0x000fcc0000000000 */
[----:B------:R-:W-:Y:S02]  /*3ab0*/  DADD R4, R6, R4 ;  /* 0x0000000006047229 */ /* 0x000fe40000000004 */
[----:B------:R-:W-:-:S08]  /*3ac0*/  DFMA R20, R20, R24, -R28 ;  /* 0x000000181414722b */ /* 0x000fd0000000081c */
[----:B------:R-:W-:Y:S01]  /*3ad0*/  DFMA R24, R4, R24, R20 ;  /* 0x000000180418722b */ /* 0x000fe20000000014 */
[----:B------:R-:W-:Y:S02]  /*3ae0*/  IMAD.MOV.U32 R4, RZ, RZ, 0x652b82fe ;  /* 0x652b82feff047424 */ /* 0x000fe400078e00ff */
[----:B------:R-:W-:-:S05]  /*3af0*/  IMAD.MOV.U32 R5, RZ, RZ, 0x3ff71547 ;  /* 0x3ff71547ff057424 */ /* 0x000fca00078e00ff */
[----:B------:R-:W-:-:S08]  /*3b00*/  DADD R6, R28, R24 ;  /* 0x000000001c067229 */ /* 0x000fd00000000018 */
[----:B------:R-:W-:Y:S02]  /*3b10*/  DFMA R4, R6, R4, 6.75539944105574400000e+15 ;  /* 0x433800000604742b */ /* 0x000fe40000000004 */
[----:B------:R-:W-:Y:S01]  /*3b20*/  FSETP.GEU.AND P2, PT, |R7|, 4.1917929649353027344, PT ;  /* 0x4086232b0700780b */ /* 0x000fe20003f4e200 */
[----:B------:R-:W-:-:S05]  /*3b30*/  DADD R28, R28, -R6 ;  /* 0x000000001c1c7229 */ /* 0x000fca0000000806 */
[----:B------:R-:W-:-:S03]  /*3b40*/  DADD R22, R4, -6.75539944105574400000e+15 ;  /* 0xc338000004167429 */ /* 0x000fc60000000000 */
[----:B------:R-:W-:-:S05]  /*3b50*/  DADD R24, R24, R28 ;  /* 0x0000000018187229 */ /* 0x000fca000000001c */
[----:B------:R-:W-:Y:S01]  /*3b60*/  DFMA R20, R22, -UR8, R6 ;  /* 0x8000000816147c2b */ /* 0x000fe20008000006 */
[----:B------:R-:W-:Y:S01]  /*3b70*/  UMOV UR8, 0x3b39803f ;  /* 0x3b39803f00087882 */ /* 0x000fe20000000000 */
[----:B------:R-:W-:-:S06]  /*3b80*/  UMOV UR9, 0x3c7abc9e ;  /* 0x3c7abc9e00097882 */ /* 0x000fcc0000000000 */
[----:B------:R-:W-:Y:S01]  /*3b90*/  DFMA R20, R22, -UR8, R20 ;  /* 0x8000000816147c2b */ /* 0x000fe20008000014 */
[----:B------:R-:W-:Y:S01]  /*3ba0*/  UMOV UR8, 0x69ce2bdf ;  /* 0x69ce2bdf00087882 */ /* 0x000fe20000000000 */
[----:B------:R-:W-:Y:S01]  /*3bb0*/  IMAD.MOV.U32 R22, RZ, RZ, -0x35dec16 ;  /* 0xfca213eaff167424 */ /* 0x000fe200078e00ff */
[----:B------:R-:W-:Y:S01]  /*3bc0*/  UMOV UR9, 0x3e5ade15 ;  /* 0x3e5ade1500097882 */ /* 0x000fe20000000000 */
[----:B------:R-:W-:-:S06]  /*3bd0*/  IMAD.MOV.U32 R23, RZ, RZ, 0x3e928af3 ;  /* 0x3e928af3ff177424 */ /* 0x000fcc00078e00ff */
[----:B------:R-:W-:Y:S01]  /*3be0*/  DFMA R22, R20, UR8, R22 ;  /* 0x0000000814167c2b */ /* 0x000fe20008000016 */
[----:B------:R-:W-:Y:S01]  /*3bf0*/  UMOV UR8, 0x62401315 ;  /* 0x6240131500087882 */ /* 0x000fe20000000000 */
[----:B------:R-:W-:-:S06]  /*3c00*/  UMOV UR9, 0x3ec71dee ;  /* 0x3ec71dee00097882 */ /* 0x000fcc0000000000 */
[----:B------:R-:W-:Y:S01]  /*3c10*/  DFMA R22, R20, R22, UR8 ;  /* 0x0000000814167e2b */ /* 0x000fe20008000016 */
        /* <DEDUP_REMOVED lines=20> */
[----:B------:R-:W-:-:S08]  /*3d60*/  DFMA R22, R20, R22, UR8 ;  /* 0x0000000814167e2b */ /* 0x000fd00008000016 */
[----:B------:R-:W-:-:S08]  /*3d70*/  DFMA R22, R20, R22, 1 ;  /* 0x3ff000001416742b */ /* 0x000fd00000000016 */
[----:B------:R-:W-:-:S10]  /*3d80*/  DFMA R22, R20, R22, 1 ;  /* 0x3ff000001416742b */ /* 0x000fd40000000016 */
[----:B------:R-:W-:Y:S02]  /*3d90*/  IMAD R21, R4, 0x100000, R23 ;  /* 0x0010000004157824 */ /* 0x000fe400078e0217 */
[----:B------:R-:W-:Y:S01]  /*3da0*/  IMAD.MOV.U32 R20, RZ, RZ, R22 ;  /* 0x000000ffff147224 */ /* 0x000fe200078e0016 */
[----:B------:R-:W-:Y:S06]  /*3db0*/  @!P2 BRA `(.L_x_51) ;  /* 0x000000000030a947 */ /* 0x000fec0003800000 */
[----:B------:R-:W-:Y:S01]  /*3dc0*/  FSETP.GEU.AND P3, PT, |R7|, 4.2275390625, PT ;  /* 0x408748000700780b */ /* 0x000fe20003f6e200 */
[C---:B------:R-:W-:Y:S02]  /*3dd0*/  DADD R20, R6.reuse, +INF ;  /* 0x7ff0000006147429 */ /* 0x040fe40000000000 */
[----:B------:R-:W-:-:S08]  /*3de0*/  DSETP.GEU.AND P2, PT, R6, RZ, PT ;  /* 0x000000ff0600722a */ /* 0x000fd00003f4e000 */
[----:B------:R-:W-:Y:S02]  /*3df0*/  FSEL R20, R20, RZ, P2 ;  /* 0x000000ff14147208 */ /* 0x000fe40001000000 */
[----:B------:R-:W-:Y:S02]  /*3e00*/  @!P3 LEA.HI R3, R4, R4, RZ, 0x1 ;  /* 0x000000040403b211 */ /* 0x000fe400078f08ff */
[----:B------:R-:W-:Y:S02]  /*3e10*/  FSEL R21, R21, RZ, P2 ;  /* 0x000000ff15157208 */ /* 0x000fe40001000000 */
[----:B------:R-:W-:-:S05]  /*3e20*/  @!P3 SHF.R.S32.HI R3, RZ, 0x1, R3 ;  /* 0x00000001ff03b819 */ /* 0x000fca0000011403 */
[----:B------:R-:W-:Y:S02]  /*3e30*/  @!P3 IMAD.IADD R4, R4, 0x1, -R3 ;  /* 0x000000010404b824 */ /* 0x000fe400078e0a03 */
[----:B------:R-:W-:-:S03]  /*3e40*/  @!P3 IMAD R23, R3, 0x100000, R23 ;  /* 0x001000000317b824 */ /* 0x000fc600078e0217 */
[----:B------:R-:W-:Y:S01]  /*3e50*/  @!P3 LEA R5, R4, 0x3ff00000, 0x14 ;  /* 0x3ff000000405b811 */ /* 0x000fe200078ea0ff */
[----:B------:R-:W-:-:S06]  /*3e60*/  @!P3 IMAD.MOV.U32 R4, RZ, RZ, RZ ;  /* 0x000000ffff04b224 */ /* 0x000fcc00078e00ff */
[----:B------:R-:W-:-:S11]  /*3e70*/  @!P3 DMUL R20, R22, R4 ;  /* 0x000000041614b228 */ /* 0x000fd60000000000 */
.L_x_51:
[----:B------:R-:W-:Y:S01]  /*3e80*/  DFMA R24, R24, R20, R20 ;  /* 0x000000141818722b */ /* 0x000fe20000000014 */
[----:B------:R-:W-:Y:S01]  /*3e90*/  IMAD.MOV.U32 R27, RZ, RZ, 0x0 ;  /* 0x00000000ff1b7424 */ /* 0x000fe200078e00ff */
[----:B------:R-:W-:-:S08]  /*3ea0*/  DSETP.NEU.AND P2, PT, |R20|, +INF , PT ;  /* 0x7ff000001400742a */ /* 0x000fd00003f4d200 */
[----:B------:R-:W-:Y:S02]  /*3eb0*/  FSEL R4, R20, R24, !P2 ;  /* 0x0000001814047208 */ /* 0x000fe40005000000 */
[----:B------:R-:W-:Y:S01]  /*3ec0*/  FSEL R5, R21, R25, !P2 ;  /* 0x0000001915057208 */ /* 0x000fe20005000000 */
[----:B------:R-:W-:Y:S06]  /*3ed0*/  RET.REL.NODEC R26 `(_Z13Vmaximization10parametersPKdS1_S1_iPd) ;  /* 0xffffffc01a487950 */ /* 0x000fec0003c3ffff */
.L_x_52:
[----:B------:R-:W-:-:S00]  /*3ee0*/  BRA `(.L_x_52) ;  /* 0xfffffffc00fc7947 */ /* 0x000fc0000383ffff */
[----:B------:R-:W-:-:S00]  /*3ef0*/  NOP ;  /* 0x0000000000007918 */ /* 0x000fc00000000000 */
        /* <DEDUP_REMOVED lines=8> */
.L_x_54:


//--------------------- .nv.shared.reserved.0     --------------------------
	.section	.nv.shared.reserved.0,"aw",@nobits
	.weak		__nv_reservedSMEM_offset_0_alias
	.size		__nv_reservedSMEM_offset_0_alias, 0, 64
	.other		__nv_reservedSMEM_offset_0_alias,@"STO_CUDA_RESERVED_SHARED STV_DEFAULT"
__nv_reservedSMEM_offset_0_alias:
	.zero		0
	.zero		64


//--------------------- .nv.constant0._Z13Vmaximization10parametersPKdS1_S1_iPd --------------------------
	.section	.nv.constant0._Z13Vmaximization10parametersPKdS1_S1_iPd,"a",@progbits
	.sectionflags	@""
	.align	4
.nv.constant0._Z13Vmaximization10parametersPKdS1_S1_iPd:
	.zero		1064


//--------------------- SYMBOLS --------------------------

	.type		.nv.reservedSmem.offset0,@object
	.size		.nv.reservedSmem.offset0,0x4
